	.headerflags	@"EF_CUDA_TEXMODE_UNIFIED EF_CUDA_64BIT_ADDRESS EF_CUDA_SM89 EF_CUDA_VIRTUAL_SM(EF_CUDA_SM89)"
	.elftype	@"ET_EXEC"


//--------------------- .nv.info                  --------------------------
	.section	.nv.info,"",@"SHT_CUDA_INFO"
	.align	4


	//----- nvinfo : EIATTR_REGCOUNT
	.align		4
        /*0000*/ 	.byte	0x04, 0x2f
        /*0002*/ 	.short	(.L_1 - .L_0)
	.align		4
.L_0:
        /*0004*/ 	.word	index@(triton__0d1d2d345de6)
        /*0008*/ 	.word	0x0000004d


	//----- nvinfo : EIATTR_MAX_STACK_SIZE
	.align		4
.L_1:
        /*000c*/ 	.byte	0x04, 0x23
        /*000e*/ 	.short	(.L_3 - .L_2)
	.align		4
.L_2:
        /*0010*/ 	.word	index@(triton__0d1d2d345de6)
        /*0014*/ 	.word	0x00000000


	//----- nvinfo : EIATTR_MIN_STACK_SIZE
	.align		4
.L_3:
        /*0018*/ 	.byte	0x04, 0x12
        /*001a*/ 	.short	(.L_5 - .L_4)
	.align		4
.L_4:
        /*001c*/ 	.word	index@(triton__0d1d2d345de6)
        /*0020*/ 	.word	0x00000000


	//----- nvinfo : EIATTR_FRAME_SIZE
	.align		4
.L_5:
        /*0024*/ 	.byte	0x04, 0x11
        /*0026*/ 	.short	(.L_7 - .L_6)
	.align		4
.L_6:
        /*0028*/ 	.word	index@(triton__0d1d2d345de6)
        /*002c*/ 	.word	0x00000000
.L_7:


//--------------------- .nv.info.triton__0d1d2d345de6 --------------------------
	.section	.nv.info.triton__0d1d2d345de6,"",@"SHT_CUDA_INFO"
	.align	4


	//----- nvinfo : EIATTR_CUDA_API_VERSION
	.align		4
        /*0000*/ 	.byte	0x04, 0x37
        /*0002*/ 	.short	(.L_9 - .L_8)
.L_8:
        /*0004*/ 	.word	0x0000007b


	//----- nvinfo : EIATTR_PARAM_CBANK
	.align		4
.L_9:
        /*0008*/ 	.byte	0x04, 0x0a
        /*000a*/ 	.short	(.L_11 - .L_10)
	.align		4
.L_10:
        /*000c*/ 	.word	index@(.nv.constant0.triton__0d1d2d345de6)
        /*0010*/ 	.short	0x0160
        /*0012*/ 	.short	0x0028


	//----- nvinfo : EIATTR_CBANK_PARAM_SIZE
	.align		4
.L_11:
        /*0014*/ 	.byte	0x03, 0x19
        /*0016*/ 	.short	0x0028


	//----- nvinfo : EIATTR_KPARAM_INFO
	.align		4
        /*0018*/ 	.byte	0x04, 0x17
        /*001a*/ 	.short	(.L_13 - .L_12)
.L_12:
        /*001c*/ 	.word	0x00000000
        /*0020*/ 	.short	0x0006
        /*0022*/ 	.short	0x0024
        /*0024*/ 	.byte	0x00, 0xf0, 0x11, 0x00


	//----- nvinfo : EIATTR_KPARAM_INFO
	.align		4
.L_13:
        /*0028*/ 	.byte	0x04, 0x17
        /*002a*/ 	.short	(.L_15 - .L_14)
.L_14:
        /*002c*/ 	.word	0x00000000
        /*0030*/ 	.short	0x0005
        /*0032*/ 	.short	0x0020
        /*0034*/ 	.byte	0x00, 0xf0, 0x11, 0x00


	//----- nvinfo : EIATTR_KPARAM_INFO
	.align		4
.L_15:
        /*0038*/ 	.byte	0x04, 0x17
        /*003a*/ 	.short	(.L_17 - .L_16)
.L_16:
        /*003c*/ 	.word	0x00000000
        /*0040*/ 	.short	0x0004
        /*0042*/ 	.short	0x001c
        /*0044*/ 	.byte	0x00, 0xf0, 0x11, 0x00


	//----- nvinfo : EIATTR_KPARAM_INFO
	.align		4
.L_17:
        /*0048*/ 	.byte	0x04, 0x17
        /*004a*/ 	.short	(.L_19 - .L_18)
.L_18:
        /*004c*/ 	.word	0x00000000
        /*0050*/ 	.short	0x0003
        /*0052*/ 	.short	0x0018
        /*0054*/ 	.byte	0x00, 0xf0, 0x11, 0x00


	//----- nvinfo : EIATTR_KPARAM_INFO
	.align		4
.L_19:
        /*0058*/ 	.byte	0x04, 0x17
        /*005a*/ 	.short	(.L_21 - .L_20)
.L_20:
        /*005c*/ 	.word	0x00000000
        /*0060*/ 	.short	0x0002
        /*0062*/ 	.short	0x0010
        /*0064*/ 	.byte	0x00, 0xf0, 0x21, 0x00


	//----- nvinfo : EIATTR_KPARAM_INFO
	.align		4
.L_21:
        /*0068*/ 	.byte	0x04, 0x17
        /*006a*/ 	.short	(.L_23 - .L_22)
.L_22:
        /*006c*/ 	.word	0x00000000
        /*0070*/ 	.short	0x0001
        /*0072*/ 	.short	0x0008
        /*0074*/ 	.byte	0x00, 0xf0, 0x21, 0x00


	//----- nvinfo : EIATTR_KPARAM_INFO
	.align		4
.L_23:
        /*0078*/ 	.byte	0x04, 0x17
        /*007a*/ 	.short	(.L_25 - .L_24)
.L_24:
        /*007c*/ 	.word	0x00000000
        /*0080*/ 	.short	0x0000
        /*0082*/ 	.short	0x0000
        /*0084*/ 	.byte	0x00, 0xf0, 0x21, 0x00


	//----- nvinfo : EIATTR_MAXREG_COUNT
	.align		4
.L_25:
        /*0088*/ 	.byte	0x03, 0x1b
        /*008a*/ 	.short	0x00ff


	//----- nvinfo : EIATTR_COOP_GROUP_MASK_REGIDS
	.align		4
        /*008c*/ 	.byte	0x04, 0x29
        /*008e*/ 	.short	(.L_27 - .L_26)


	//   ....[0]....
.L_26:
        /*0090*/ 	.word	0xffffffff


	//   ....[1]....
        /*0094*/ 	.word	0xffffffff


	//   ....[2]....
        /*0098*/ 	.word	0xffffffff


	//   ....[3]....
        /*009c*/ 	.word	0xffffffff


	//   ....[4]....
        /*00a0*/ 	.word	0xffffffff


	//   ....[5]....
        /*00a4*/ 	.word	0xffffffff


	//   ....[6]....
        /*00a8*/ 	.word	0xffffffff


	//   ....[7]....
        /*00ac*/ 	.word	0xffffffff


	//   ....[8]....
        /*00b0*/ 	.word	0xffffffff


	//   ....[9]....
        /*00b4*/ 	.word	0xffffffff


	//   ....[10]....
        /*00b8*/ 	.word	0xffffffff


	//   ....[11]....
        /*00bc*/ 	.word	0xffffffff


	//   ....[12]....
        /*00c0*/ 	.word	0xffffffff


	//   ....[13]....
        /*00c4*/ 	.word	0xffffffff


	//   ....[14]....
        /*00c8*/ 	.word	0xffffffff


	//   ....[15]....
        /*00cc*/ 	.word	0xffffffff


	//   ....[16]....
        /*00d0*/ 	.word	0xffffffff


	//   ....[17]....
        /*00d4*/ 	.word	0xffffffff


	//   ....[18]....
        /*00d8*/ 	.word	0xffffffff


	//   ....[19]....
        /*00dc*/ 	.word	0xffffffff


	//   ....[20]....
        /*00e0*/ 	.word	0xffffffff


	//   ....[21]....
        /*00e4*/ 	.word	0xffffffff


	//   ....[22]....
        /*00e8*/ 	.word	0xffffffff


	//   ....[23]....
        /*00ec*/ 	.word	0xffffffff


	//----- nvinfo : EIATTR_COOP_GROUP_INSTR_OFFSETS
	.align		4
.L_27:
        /*00f0*/ 	.byte	0x04, 0x28
        /*00f2*/ 	.short	(.L_29 - .L_28)


	//   ....[0]....
.L_28:
        /*00f4*/ 	.word	0x00001d70


	//   ....[1]....
        /*00f8*/ 	.word	0x00001fd0


	//   ....[2]....
        /*00fc*/ 	.word	0x000020c0


	//   ....[3]....
        /*0100*/ 	.word	0x00002140


	//   ....[4]....
        /*0104*/ 	.word	0x00002190


	//   ....[5]....
        /*0108*/ 	.word	0x00002220


	//   ....[6]....
        /*010c*/ 	.word	0x00002290


	//   ....[7]....
        /*0110*/ 	.word	0x000022d0


	//   ....[8]....
        /*0114*/ 	.word	0x00002380


	//   ....[9]....
        /*0118*/ 	.word	0x000023e0


	//   ....[10]....
        /*011c*/ 	.word	0x00002430


	//   ....[11]....
        /*0120*/ 	.word	0x000024c0


	//   ....[12]....
        /*0124*/ 	.word	0x00002540


	//   ....[13]....
        /*0128*/ 	.word	0x00002600


	//   ....[14]....
        /*012c*/ 	.word	0x00002680


	//   ....[15]....
        /*0130*/ 	.word	0x000027b0


	//   ....[16]....
        /*0134*/ 	.word	0x000027c0


	//   ....[17]....
        /*0138*/ 	.word	0x00002800


	//   ....[18]....
        /*013c*/ 	.word	0x00002840


	//   ....[19]....
        /*0140*/ 	.word	0x000028d0


	//   ....[20]....
        /*0144*/ 	.word	0x000029b0


	//   ....[21]....
        /*0148*/ 	.word	0x000029d0


	//   ....[22]....
        /*014c*/ 	.word	0x00002ac0


	//   ....[23]....
        /*0150*/ 	.word	0x00002b20


	//----- nvinfo : EIATTR_EXIT_INSTR_OFFSETS
	.align		4
.L_29:
        /*0154*/ 	.byte	0x04, 0x1c
        /*0156*/ 	.short	(.L_31 - .L_30)


	//   ....[0]....
.L_30:
        /*0158*/ 	.word	0x00002ce0


	//   ....[1]....
        /*015c*/ 	.word	0x00002d30


	//----- nvinfo : EIATTR_MAX_THREADS
	.align		4
.L_31:
        /*0160*/ 	.byte	0x04, 0x05
        /*0162*/ 	.short	(.L_33 - .L_32)
.L_32:
        /*0164*/ 	.word	0x00000100
        /*0168*/ 	.word	0x00000001
        /*016c*/ 	.word	0x00000001
.L_33:


//--------------------- .nv.rel.action            --------------------------
	.section	.nv.rel.action,"",@"SHT_CUDA_RELOCINFO"
	.align	8
	.sectionentsize	8
        /*0000*/ 	.byte	0x73, 0x00, 0x00, 0x00, 0x00, 0x00, 0x00, 0x00, 0x00, 0x00, 0x00, 0x11, 0x25, 0x00, 0x05, 0x36


//--------------------- .nv.constant0.triton__0d1d2d345de6 --------------------------
	.section	.nv.constant0.triton__0d1d2d345de6,"a",@progbits
	.align	4
.nv.constant0.triton__0d1d2d345de6:
	.zero		392


//--------------------- .text.triton__0d1d2d345de6 --------------------------
	.section	.text.triton__0d1d2d345de6,"ax",@progbits
	.sectionflags	@"SHF_BARRIERS=1"
	.sectioninfo	@"SHI_REGISTERS=77"
	.align	128
        .global         triton__0d1d2d345de6
        .type           triton__0d1d2d345de6,@function
        .size           triton__0d1d2d345de6,(.L_x_5 - triton__0d1d2d345de6)
        .other          triton__0d1d2d345de6,@"STO_CUDA_ENTRY STV_DEFAULT"
triton__0d1d2d345de6:
.text.triton__0d1d2d345de6:
[----:B------:R-:W-:-:S02]  /*0000*/  MOV R1, c[0x0][0x28] ;  /* 0x00000a0000017a02 */ /* 0x000fc40000000f00 */
[----:B------:R-:W0:Y:S01]  /*0010*/  S2R R0, SR_TID.X ;  /* 0x0000000000007919 */ /* 0x000e220000002100 */
[----:B------:R-:W1:Y:S01]  /*0020*/  S2UR UR8, SR_CTAID.X ;  /* 0x00000000000879c3 */ /* 0x000e620000002500 */
[----:B------:R-:W-:Y:S01]  /*0030*/  ISETP.LT.AND P0, PT, RZ, c[0x0][0x184], PT ;  /* 0x00006100ff007a0c */ /* 0x000fe20003f01270 */
[----:B------:R-:W-:Y:S01]  /*0040*/  ULDC.64 UR10, c[0x0][0x118] ;  /* 0x00004600000a7ab9 */ /* 0x000fe20000000a00 */
[----:B0-----:R-:W-:Y:S01]  /*0050*/  LOP3.LUT R0, R0, 0xff, RZ, 0xc0, !PT ;  /* 0x000000ff00007812 */ /* 0x001fe200078ec0ff */
[----:B-1----:R-:W-:-:S03]  /*0060*/  UISETP.GE.AND UP0, UPT, UR8, 0x2c0, UPT ;  /* 0x000002c00800788c */ /* 0x002fc6000bf06270 */
[C---:B------:R-:W-:Y:S01]  /*0070*/  LOP3.LUT R8, R0.reuse, 0x100, RZ, 0xfc, !PT ;  /* 0x0000010000087812 */ /* 0x040fe200078efcff */
[----:B------:R-:W-:-:S06]  /*0080*/  IMAD.SHL.U32 R28, R0, 0x2, RZ ;  /* 0x00000002001c7824 */ /* 0x000fcc00078e00ff */
[----:B------:R-:W-:Y:S05]  /*0090*/  @P0 BRA `(.L_x_0) ;  /* 0x0000011000000947 */ /* 0x000fea0003800000 */
[----:B------:R-:W-:Y:S01]  /*00a0*/  MOV R9, RZ ;  /* 0x000000ff00097202 */ /* 0x000fe20000000f00 */
[----:B------:R-:W-:Y:S01]  /*00b0*/  CS2R R10, SRZ ;  /* 0x00000000000a7805 */ /* 0x000fe2000001ff00 */
[----:B------:R-:W-:Y:S01]  /*00c0*/  CS2R R12, SRZ ;  /* 0x00000000000c7805 */ /* 0x000fe2000001ff00 */
[----:B------:R-:W-:Y:S01]  /*00d0*/  CS2R R14, SRZ ;  /* 0x00000000000e7805 */ /* 0x000fe2000001ff00 */
[----:B------:R-:W-:Y:S01]  /*00e0*/  CS2R R16, SRZ ;  /* 0x0000000000107805 */ /* 0x000fe2000001ff00 */
[----:B------:R-:W-:Y:S01]  /*00f0*/  CS2R R18, SRZ ;  /* 0x0000000000127805 */ /* 0x000fe2000001ff00 */
[----:B------:R-:W-:Y:S01]  /*0100*/  CS2R R20, SRZ ;  /* 0x0000000000147805 */ /* 0x000fe2000001ff00 */
[----:B------:R-:W-:Y:S01]  /*0110*/  CS2R R22, SRZ ;  /* 0x0000000000167805 */ /* 0x000fe2000001ff00 */
[----:B------:R-:W-:Y:S01]  /*0120*/  CS2R R24, SRZ ;  /* 0x0000000000187805 */ /* 0x000fe2000001ff00 */
[----:B------:R-:W-:Y:S01]  /*0130*/  IMAD.MOV.U32 R27, RZ, RZ, RZ ;  /* 0x000000ffff1b7224 */ /* 0x000fe200078e00ff */
[----:B------:R-:W-:Y:S01]  /*0140*/  MOV R29, RZ ;  /* 0x000000ff001d7202 */ /* 0x000fe20000000f00 */
[----:B------:R-:W-:Y:S01]  /*0150*/  IMAD.MOV.U32 R31, RZ, RZ, RZ ;  /* 0x000000ffff1f7224 */ /* 0x000fe200078e00ff */
[----:B------:R-:W-:Y:S01]  /*0160*/  MOV R33, RZ ;  /* 0x000000ff00217202 */ /* 0x000fe20000000f00 */
[----:B------:R-:W-:Y:S01]  /*0170*/  IMAD.MOV.U32 R35, RZ, RZ, RZ ;  /* 0x000000ffff237224 */ /* 0x000fe200078e00ff */
[----:B------:R-:W-:Y:S01]  /*0180*/  MOV R37, RZ ;  /* 0x000000ff00257202 */ /* 0x000fe20000000f00 */
[----:B------:R-:W-:Y:S01]  /*0190*/  IMAD.MOV.U32 R39, RZ, RZ, RZ ;  /* 0x000000ffff277224 */ /* 0x000fe200078e00ff */
[----:B------:R-:W-:Y:S05]  /*01a0*/  BRA `(.L_x_1) ;  /* 0x0000153000007947 */ /* 0x000fea0003800000 */
.L_x_0:
[----:B------:R-:W-:Y:S01]  /*01b0*/  ULDC.64 UR4, c[0x0][0x178] ;  /* 0x00005e0000047ab9 */ /* 0x000fe20000000a00 */
[----:B------:R-:W-:Y:S01]  /*01c0*/  CS2R R16, SRZ ;  /* 0x0000000000107805 */ /* 0x000fe2000001ff00 */
[----:B------:R-:W-:Y:S01]  /*01d0*/  UIMAD UR4, UR4, UR5, URZ ;  /* 0x00000005040472a4 */ /* 0x000fe2000f8e023f */
[----:B------:R-:W-:Y:S01]  /*01e0*/  CS2R R18, SRZ ;  /* 0x0000000000127805 */ /* 0x000fe2000001ff00 */
[----:B------:R-:W-:Y:S01]  /*01f0*/  CS2R R20, SRZ ;  /* 0x0000000000147805 */ /* 0x000fe2000001ff00 */
[----:B------:R-:W-:Y:S01]  /*0200*/  CS2R R22, SRZ ;  /* 0x0000000000167805 */ /* 0x000fe2000001ff00 */
[----:B------:R-:W-:Y:S01]  /*0210*/  UIMAD UR4, UR4, UR8, URZ ;  /* 0x00000008040472a4 */ /* 0x000fe2000f8e023f */
[----:B------:R-:W-:Y:S01]  /*0220*/  CS2R R24, SRZ ;  /* 0x0000000000187805 */ /* 0x000fe2000001ff00 */
[----:B------:R-:W-:Y:S01]  /*0230*/  MOV R27, RZ ;  /* 0x000000ff001b7202 */ /* 0x000fe20000000f00 */
[----:B------:R-:W-:Y:S01]  /*0240*/  IMAD.MOV.U32 R31, RZ, RZ, RZ ;  /* 0x000000ffff1f7224 */ /* 0x000fe200078e00ff */
[----:B------:R-:W-:Y:S01]  /*0250*/  MOV R29, RZ ;  /* 0x000000ff001d7202 */ /* 0x000fe20000000f00 */
[----:B------:R-:W-:Y:S01]  /*0260*/  IMAD.MOV.U32 R37, RZ, RZ, RZ ;  /* 0x000000ffff257224 */ /* 0x000fe200078e00ff */
[----:B------:R-:W-:Y:S01]  /*0270*/  MOV R33, RZ ;  /* 0x000000ff00217202 */ /* 0x000fe20000000f00 */
[----:B------:R-:W-:Y:S01]  /*0280*/  IMAD.U32 R3, RZ, RZ, UR4 ;  /* 0x00000004ff037e24 */ /* 0x000fe2000f8e00ff */
[----:B------:R-:W-:Y:S01]  /*0290*/  MOV R35, RZ ;  /* 0x000000ff00237202 */ /* 0x000fe20000000f00 */
[----:B------:R-:W-:Y:S01]  /*02a0*/  CS2R R10, SRZ ;  /* 0x00000000000a7805 */ /* 0x000fe2000001ff00 */
[----:B------:R-:W-:Y:S01]  /*02b0*/  MOV R39, RZ ;  /* 0x000000ff00277202 */ /* 0x000fe20000000f00 */
[----:B------:R-:W-:Y:S01]  /*02c0*/  CS2R R12, SRZ ;  /* 0x00000000000c7805 */ /* 0x000fe2000001ff00 */
[----:B------:R-:W-:Y:S01]  /*02d0*/  MOV R9, RZ ;  /* 0x000000ff00097202 */ /* 0x000fe20000000f00 */
[----:B------:R-:W-:Y:S01]  /*02e0*/  CS2R R14, SRZ ;  /* 0x00000000000e7805 */ /* 0x000fe2000001ff00 */
[----:B------:R-:W-:Y:S01]  /*02f0*/  IMAD R26, R3, 0xa, R28 ;  /* 0x0000000a031a7824 */ /* 0x000fe200078e021c */
[----:B------:R-:W-:-:S02]  /*0300*/  UMOV UR4, URZ ;  /* 0x0000003f00047c82 */ /* 0x000fc40008000000 */
.L_x_3:
[----:B------:R-:W-:Y:S02]  /*0310*/  PLOP3.LUT P0, PT, PT, PT, UP0, 0x40, 0x0 ;  /* 0x000000000000781c */ /* 0x000fe40003f0e808 */
[----:B------:R-:W-:-:S02]  /*0320*/  IADD3 R4, R28, UR4, RZ ;  /* 0x000000041c047c10 */ /* 0x000fc4000fffe0ff */
[----:B------:R-:W-:Y:S02]  /*0330*/  IADD3 R34, R26, UR4, RZ ;  /* 0x000000041a227c10 */ /* 0x000fe4000fffe0ff */
[C---:B------:R-:W-:Y:S02]  /*0340*/  ISETP.LT.AND P0, PT, R4.reuse, c[0x0][0x184], P0 ;  /* 0x0000610004007a0c */ /* 0x040fe40000701270 */
[----:B------:R-:W-:Y:S02]  /*0350*/  MOV R51, 0x2 ;  /* 0x0000000200337802 */ /* 0x000fe40000000f00 */
[----:B------:R-:W-:Y:S02]  /*0360*/  PLOP3.LUT P2, PT, PT, PT, UP0, 0x40, 0x0 ;  /* 0x000000000000781c */ /* 0x000fe40003f4e808 */
[----:B------:R-:W-:Y:S01]  /*0370*/  IADD3 R6, R4, 0x200, RZ ;  /* 0x0000020004067810 */ /* 0x000fe20007ffe0ff */
[----:B------:R-:W-:Y:S01]  /*0380*/  IMAD.WIDE R2, R34, R51, c[0x0][0x160] ;  /* 0x0000580022027625 */ /* 0x000fe200078e0233 */
[----:B------:R-:W-:-:S02]  /*0390*/  PRMT R44, RZ, 0x7610, R44 ;  /* 0x00007610ff2c7816 */ /* 0x000fc4000000002c */
[----:B------:R-:W-:Y:S02]  /*03a0*/  ISETP.LT.AND P2, PT, R6, c[0x0][0x184], P2 ;  /* 0x0000610006007a0c */ /* 0x000fe40001741270 */
[----:B------:R-:W-:Y:S02]  /*03b0*/  PLOP3.LUT P6, PT, PT, PT, UP0, 0x40, 0x0 ;  /* 0x000000000000781c */ /* 0x000fe40003fce808 */
[C---:B------:R-:W-:Y:S01]  /*03c0*/  IADD3 R6, R4.reuse, 0x400, RZ ;  /* 0x0000040004067810 */ /* 0x040fe20007ffe0ff */
[----:B------:R0:W2:Y:S01]  /*03d0*/  @P0 LDG.E.EF.U16 R44, [R2.64] ;  /* 0x0000000a022c0981 */ /* 0x0000a2000c0e1500 */
[----:B------:R-:W-:Y:S02]  /*03e0*/  PLOP3.LUT P1, PT, PT, PT, UP0, 0x40, 0x0 ;  /* 0x000000000000781c */ /* 0x000fe40003f2e808 */
[----:B------:R-:W-:Y:S02]  /*03f0*/  IADD3 R5, R4, 0x1, RZ ;  /* 0x0000000104057810 */ /* 0x000fe40007ffe0ff */
[----:B------:R-:W-:-:S02]  /*0400*/  PLOP3.LUT P5, PT, PT, PT, UP0, 0x40, 0x0 ;  /* 0x000000000000781c */ /* 0x000fc40003fae808 */
[C---:B------:R-:W-:Y:S02]  /*0410*/  IADD3 R7, R4.reuse, 0x401, RZ ;  /* 0x0000040104077810 */ /* 0x040fe40007ffe0ff */
[----:B------:R-:W-:Y:S02]  /*0420*/  PLOP3.LUT P4, PT, PT, PT, UP0, 0x40, 0x0 ;  /* 0x000000000000781c */ /* 0x000fe40003f8e808 */
[----:B------:R-:W-:Y:S02]  /*0430*/  IADD3 R30, R4, 0x600, RZ ;  /* 0x00000600041e7810 */ /* 0x000fe40007ffe0ff */
[----:B------:R-:W-:Y:S02]  /*0440*/  P2R R38, PR, RZ, 0x1 ;  /* 0x00000001ff267803 */ /* 0x000fe40000000000 */
[----:B------:R-:W-:Y:S02]  /*0450*/  ISETP.LT.AND P6, PT, R6, c[0x0][0x184], P6 ;  /* 0x0000610006007a0c */ /* 0x000fe400037c1270 */
[----:B------:R-:W-:-:S02]  /*0460*/  ISETP.LT.AND P1, PT, R5, c[0x0][0x184], P1 ;  /* 0x0000610005007a0c */ /* 0x000fc40000f21270 */
[----:B------:R-:W-:Y:S02]  /*0470*/  ISETP.LT.AND P0, PT, R7, c[0x0][0x184], P5 ;  /* 0x0000610007007a0c */ /* 0x000fe40002f01270 */
[----:B------:R-:W-:Y:S02]  /*0480*/  PLOP3.LUT P3, PT, PT, PT, UP0, 0x40, 0x0 ;  /* 0x000000000000781c */ /* 0x000fe40003f6e808 */
[----:B------:R-:W-:Y:S02]  /*0490*/  IADD3 R5, R4, 0x201, RZ ;  /* 0x0000020104057810 */ /* 0x000fe40007ffe0ff */
[----:B------:R-:W-:Y:S02]  /*04a0*/  ISETP.LT.AND P5, PT, R30, c[0x0][0x184], P4 ;  /* 0x000061001e007a0c */ /* 0x000fe400027a1270 */
[----:B0-----:R-:W-:Y:S02]  /*04b0*/  IADD3 R2, R4, 0x601, RZ ;  /* 0x0000060104027810 */ /* 0x001fe40007ffe0ff */
[----:B------:R-:W-:-:S02]  /*04c0*/  PLOP3.LUT P4, PT, PT, PT, UP0, 0x40, 0x0 ;  /* 0x000000000000781c */ /* 0x000fc40003f8e808 */
[----:B------:R-:W-:Y:S02]  /*04d0*/  P2R R59, PR, RZ, 0x40 ;  /* 0x00000040ff3b7803 */ /* 0x000fe40000000000 */
[----:B------:R-:W-:Y:S02]  /*04e0*/  ISETP.LT.AND P3, PT, R5, c[0x0][0x184], P3 ;  /* 0x0000610005007a0c */ /* 0x000fe40001f61270 */
[----:B------:R-:W-:Y:S02]  /*04f0*/  IADD3 R5, R34, 0x1, RZ ;  /* 0x0000000122057810 */ /* 0x000fe40007ffe0ff */
[----:B------:R-:W-:Y:S02]  /*0500*/  ISETP.LT.AND P6, PT, R2, c[0x0][0x184], P4 ;  /* 0x0000610002007a0c */ /* 0x000fe400027c1270 */
[----:B------:R-:W-:Y:S01]  /*0510*/  ISETP.NE.AND P4, PT, R59, RZ, PT ;  /* 0x000000ff3b00720c */ /* 0x000fe20003f85270 */
[----:B------:R-:W-:Y:S01]  /*0520*/  IMAD.WIDE R4, R5, R51, c[0x0][0x160] ;  /* 0x0000580005047625 */ /* 0x000fe200078e0233 */
[----:B------:R-:W-:-:S02]  /*0530*/  PRMT R32, RZ, 0x7610, R32 ;  /* 0x00007610ff207816 */ /* 0x000fc40000000020 */
[C---:B------:R-:W-:Y:S02]  /*0540*/  IADD3 R2, R34.reuse, 0x400, RZ ;  /* 0x0000040022027810 */ /* 0x040fe40007ffe0ff */
[----:B------:R-:W-:Y:S02]  /*0550*/  IADD3 R30, R34, 0x401, RZ ;  /* 0x00000401221e7810 */ /* 0x000fe40007ffe0ff */
[----:B------:R-:W-:Y:S01]  /*0560*/  PRMT R49, RZ, 0x7610, R49 ;  /* 0x00007610ff317816 */ /* 0x000fe20000000031 */
[-C--:B------:R-:W-:Y:S01]  /*0570*/  IMAD.WIDE R2, R2, R51.reuse, c[0x0][0x160] ;  /* 0x0000580002027625 */ /* 0x080fe200078e0233 */
[----:B------:R0:W3:Y:S01]  /*0580*/  @P1 LDG.E.EF.U16 R32, [R4.64] ;  /* 0x0000000a04201981 */ /* 0x0000e2000c0e1500 */
[----:B------:R-:W-:Y:S02]  /*0590*/  PRMT R48, RZ, 0x7610, R48 ;  /* 0x00007610ff307816 */ /* 0x000fe40000000030 */
[C---:B------:R-:W-:Y:S01]  /*05a0*/  IADD3 R6, R34.reuse, 0x200, RZ ;  /* 0x0000020022067810 */ /* 0x040fe20007ffe0ff */
[----:B------:R1:W4:Y:S01]  /*05b0*/  @P4 LDG.E.EF.U16 R49, [R2.64] ;  /* 0x0000000a02314981 */ /* 0x000322000c0e1500 */
[----:B------:R-:W-:Y:S01]  /*05c0*/  IADD3 R40, R34, 0x201, RZ ;  /* 0x0000020122287810 */ /* 0x000fe20007ffe0ff */
[----:B0-----:R-:W-:Y:S01]  /*05d0*/  IMAD.WIDE R4, R30, R51, c[0x0][0x160] ;  /* 0x000058001e047625 */ /* 0x001fe200078e0233 */
[----:B------:R-:W-:-:S02]  /*05e0*/  PRMT R43, RZ, 0x7610, R43 ;  /* 0x00007610ff2b7816 */ /* 0x000fc4000000002b */
[----:B------:R-:W-:Y:S01]  /*05f0*/  PRMT R45, RZ, 0x7610, R45 ;  /* 0x00007610ff2d7816 */ /* 0x000fe2000000002d */
[-C--:B------:R-:W-:Y:S01]  /*0600*/  IMAD.WIDE R6, R6, R51.reuse, c[0x0][0x160] ;  /* 0x0000580006067625 */ /* 0x080fe200078e0233 */
[C---:B------:R-:W-:Y:S01]  /*0610*/  IADD3 R36, R34.reuse, 0x600, RZ ;  /* 0x0000060022247810 */ /* 0x040fe20007ffe0ff */
[----:B------:R0:W5:Y:S01]  /*0620*/  @P0 LDG.E.EF.U16 R48, [R4.64] ;  /* 0x0000000a04300981 */ /* 0x000162000c0e1500 */
[----:B------:R-:W-:Y:S01]  /*0630*/  IADD3 R34, R34, 0x601, RZ ;  /* 0x0000060122227810 */ /* 0x000fe20007ffe0ff */
[----:B------:R-:W-:Y:S01]  /*0640*/  IMAD.WIDE R40, R40, R51, c[0x0][0x160] ;  /* 0x0000580028287625 */ /* 0x000fe200078e0233 */
[----:B------:R-:W-:Y:S01]  /*0650*/  PRMT R47, RZ, 0x7610, R47 ;  /* 0x00007610ff2f7816 */ /* 0x000fe2000000002f */
[----:B------:R0:W3:Y:S01]  /*0660*/  @P2 LDG.E.EF.U16 R43, [R6.64] ;  /* 0x0000000a062b2981 */ /* 0x0000e2000c0e1500 */
[----:B------:R-:W-:-:S03]  /*0670*/  PRMT R46, RZ, 0x7610, R46 ;  /* 0x00007610ff2e7816 */ /* 0x000fc6000000002e */
[----:B------:R1:W3:Y:S01]  /*0680*/  @P3 LDG.E.EF.U16 R45, [R40.64] ;  /* 0x0000000a282d3981 */ /* 0x0002e2000c0e1500 */
[----:B0-----:R-:W-:-:S04]  /*0690*/  IMAD.WIDE R6, R36, R51, c[0x0][0x160] ;  /* 0x0000580024067625 */ /* 0x001fc800078e0233 */
[----:B-1----:R-:W-:Y:S01]  /*06a0*/  IMAD.WIDE R40, R34, R51, c[0x0][0x160] ;  /* 0x0000580022287625 */ /* 0x002fe200078e0233 */
[----:B------:R0:W3:Y:S04]  /*06b0*/  @P5 LDG.E.EF.U16 R47, [R6.64] ;  /* 0x0000000a062f5981 */ /* 0x0000e8000c0e1500 */
[----:B------:R1:W3:Y:S01]  /*06c0*/  @P6 LDG.E.EF.U16 R46, [R40.64] ;  /* 0x0000000a282e6981 */ /* 0x0002e2000c0e1500 */
[----:B------:R-:W-:Y:S02]  /*06d0*/  MOV R51, UR4 ;  /* 0x0000000400337c02 */ /* 0x000fe40008000f00 */
[----:B------:R-:W-:Y:S02]  /*06e0*/  PLOP3.LUT P4, PT, PT, PT, UP0, 0x40, 0x0 ;  /* 0x000000000000781c */ /* 0x000fe40003f8e808 */
[----:B------:R-:W-:-:S02]  /*06f0*/  LOP3.LUT R34, R51, 0x100, R0, 0xfe, !PT ;  /* 0x0000010033227812 */ /* 0x000fc400078efe00 */
[----:B------:R-:W-:Y:S02]  /*0700*/  IADD3 R30, R0, UR4, RZ ;  /* 0x00000004001e7c10 */ /* 0x000fe4000fffe0ff */
[----:B------:R-:W-:Y:S02]  /*0710*/  P2R R57, PR, RZ, 0x20 ;  /* 0x00000020ff397803 */ /* 0x000fe40000000000 */
[----:B------:R-:W-:Y:S02]  /*0720*/  P2R R4, PR, RZ, 0x20 ;  /* 0x00000020ff047803 */ /* 0x000fe40000000000 */
[----:B------:R-:W-:Y:S02]  /*0730*/  ISETP.LT.AND P5, PT, R34, c[0x0][0x184], P4 ;  /* 0x0000610022007a0c */ /* 0x000fe400027a1270 */
[----:B------:R-:W-:Y:S02]  /*0740*/  LOP3.LUT R34, R30, 0x200, RZ, 0xfc, !PT ;  /* 0x000002001e227812 */ /* 0x000fe400078efcff */
[----:B------:R-:W-:-:S02]  /*0750*/  PLOP3.LUT P4, PT, PT, PT, UP0, 0x40, 0x0 ;  /* 0x000000000000781c */ /* 0x000fc40003f8e808 */
[----:B------:R-:W-:Y:S02]  /*0760*/  P2R R70, PR, RZ, 0x20 ;  /* 0x00000020ff467803 */ /* 0x000fe40000000000 */
[----:B------:R-:W-:Y:S02]  /*0770*/  ISETP.LT.AND P5, PT, R34, c[0x0][0x184], P4 ;  /* 0x0000610022007a0c */ /* 0x000fe400027a1270 */
[----:B------:R-:W-:Y:S02]  /*0780*/  LOP3.LUT R2, R30, 0x300, RZ, 0xfc, !PT ;  /* 0x000003001e027812 */ /* 0x000fe400078efcff */
[----:B------:R-:W-:Y:S02]  /*0790*/  PLOP3.LUT P4, PT, PT, PT, UP0, 0x40, 0x0 ;  /* 0x000000000000781c */ /* 0x000fe40003f8e808 */
[----:B------:R-:W-:Y:S02]  /*07a0*/  P2R R65, PR, RZ, 0x20 ;  /* 0x00000020ff417803 */ /* 0x000fe40000000000 */
[----:B------:R-:W-:-:S02]  /*07b0*/  ISETP.LT.AND P5, PT, R2, c[0x0][0x184], P4 ;  /* 0x0000610002007a0c */ /* 0x000fc400027a1270 */
[----:B------:R-:W-:Y:S02]  /*07c0*/  LOP3.LUT R2, R30, 0x400, RZ, 0xfc, !PT ;  /* 0x000004001e027812 */ /* 0x000fe400078efcff */
[----:B------:R-:W-:-:S04]  /*07d0*/  PLOP3.LUT P4, PT, PT, PT, UP0, 0x40, 0x0 ;  /* 0x000000000000781c */ /* 0x000fc80003f8e808 */
[----:B------:R-:W-:Y:S02]  /*07e0*/  ISETP.LT.AND P4, PT, R2, c[0x0][0x184], P4 ;  /* 0x0000610002007a0c */ /* 0x000fe40002781270 */
[----:B------:R-:W-:Y:S02]  /*07f0*/  IADD3 R2, R30, 0x500, RZ ;  /* 0x000005001e027810 */ /* 0x000fe40007ffe0ff */
[----:B------:R-:W-:Y:S02]  /*0800*/  P2R R71, PR, RZ, 0x10 ;  /* 0x00000010ff477803 */ /* 0x000fe40000000000 */
[----:B------:R-:W-:-:S04]  /*0810*/  PLOP3.LUT P4, PT, PT, PT, UP0, 0x40, 0x0 ;  /* 0x000000000000781c */ /* 0x000fc80003f8e808 */
[----:B------:R-:W-:Y:S02]  /*0820*/  ISETP.LT.AND P4, PT, R2, c[0x0][0x184], P4 ;  /* 0x0000610002007a0c */ /* 0x000fe40002781270 */
[----:B------:R-:W-:Y:S02]  /*0830*/  IADD3 R2, R30, 0x600, RZ ;  /* 0x000006001e027810 */ /* 0x000fe40007ffe0ff */
[----:B------:R-:W-:Y:S02]  /*0840*/  P2R R66, PR, RZ, 0x10 ;  /* 0x00000010ff427803 */ /* 0x000fe40000000000 */
[----:B------:R-:W-:-:S04]  /*0850*/  PLOP3.LUT P4, PT, PT, PT, UP0, 0x40, 0x0 ;  /* 0x000000000000781c */ /* 0x000fc80003f8e808 */
[----:B------:R-:W-:-:S04]  /*0860*/  ISETP.LT.AND P4, PT, R2, c[0x0][0x184], P4 ;  /* 0x0000610002007a0c */ /* 0x000fc80002781270 */
[----:B------:R-:W-:Y:S02]  /*0870*/  P2R R68, PR, RZ, 0x10 ;  /* 0x00000010ff447803 */ /* 0x000fe40000000000 */
[----:B------:R-:W-:-:S04]  /*0880*/  PLOP3.LUT P4, PT, PT, PT, UP0, 0x40, 0x0 ;  /* 0x000000000000781c */ /* 0x000fc80003f8e808 */
[C---:B------:R-:W-:Y:S02]  /*0890*/  ISETP.LT.AND P4, PT, R30.reuse, c[0x0][0x184], P4 ;  /* 0x000061001e007a0c */ /* 0x040fe40002781270 */
[----:B------:R-:W-:Y:S02]  /*08a0*/  IADD3 R30, R30, 0x700, RZ ;  /* 0x000007001e1e7810 */ /* 0x000fe40007ffe0ff */
[----:B------:R-:W-:Y:S02]  /*08b0*/  P2R R67, PR, RZ, 0x10 ;  /* 0x00000010ff437803 */ /* 0x000fe40000000000 */
[----:B------:R-:W-:Y:S02]  /*08c0*/  PLOP3.LUT P4, PT, PT, PT, UP0, 0x40, 0x0 ;  /* 0x000000000000781c */ /* 0x000fe40003f8e808 */
[----:B------:R-:W-:Y:S02]  /*08d0*/  P2R R58, PR, RZ, 0x1 ;  /* 0x00000001ff3a7803 */ /* 0x000fe40000000000 */
[----:B------:R-:W-:-:S02]  /*08e0*/  ISETP.LT.AND P4, PT, R30, c[0x0][0x184], P4 ;  /* 0x000061001e007a0c */ /* 0x000fc40002781270 */
[----:B------:R-:W-:Y:S02]  /*08f0*/  P2R R72, PR, RZ, 0x20 ;  /* 0x00000020ff487803 */ /* 0x000fe40000000000 */
[----:B------:R-:W-:Y:S02]  /*0900*/  ISETP.NE.AND P5, PT, R59, RZ, PT ;  /* 0x000000ff3b00720c */ /* 0x000fe40003fa5270 */
[----:B------:R-:W-:Y:S02]  /*0910*/  P2R R69, PR, RZ, 0x10 ;  /* 0x00000010ff457803 */ /* 0x000fe40000000000 */
[----:B------:R-:W-:Y:S02]  /*0920*/  ISETP.NE.AND P4, PT, R58, RZ, PT ;  /* 0x000000ff3a00720c */ /* 0x000fe40003f85270 */
[----:B------:R-:W-:Y:S01]  /*0930*/  ISETP.NE.AND P0, PT, R38, RZ, PT ;  /* 0x000000ff2600720c */ /* 0x000fe20003f05270 */
[----:B------:R-:W-:Y:S01]  /*0940*/  IMAD.MOV.U32 R30, RZ, RZ, 0x3f800000 ;  /* 0x3f800000ff1e7424 */ /* 0x000fe200078e00ff */
[----:B------:R-:W-:Y:S01]  /*0950*/  P2R R64, PR, RZ, 0x40 ;  /* 0x00000040ff407803 */ /* 0x000fe20000000000 */
[----:B0-----:R-:W-:Y:S01]  /*0960*/  CS2R R6, SRZ ;  /* 0x0000000000067805 */ /* 0x001fe2000001ff00 */
[----:B------:R-:W-:Y:S01]  /*0970*/  MOV R54, RZ ;  /* 0x000000ff00367202 */ /* 0x000fe20000000f00 */
[----:B------:R-:W-:Y:S01]  /*0980*/  IMAD.MOV.U32 R60, RZ, RZ, RZ ;  /* 0x000000ffff3c7224 */ /* 0x000fe200078e00ff */
[----:B------:R-:W-:Y:S01]  /*0990*/  MOV R51, RZ ;  /* 0x000000ff00337202 */ /* 0x000fe20000000f00 */
[----:B------:R-:W-:Y:S01]  /*09a0*/  CS2R R2, SRZ ;  /* 0x0000000000027805 */ /* 0x000fe2000001ff00 */
[----:B------:R-:W-:Y:S01]  /*09b0*/  MOV R63, RZ ;  /* 0x000000ff003f7202 */ /* 0x000fe20000000f00 */
[----:B------:R-:W-:Y:S01]  /*09c0*/  IMAD.MOV.U32 R36, RZ, RZ, 0x3f800000 ;  /* 0x3f800000ff247424 */ /* 0x000fe200078e00ff */
[----:B------:R-:W-:Y:S01]  /*09d0*/  MOV R34, 0x3f800000 ;  /* 0x3f80000000227802 */ /* 0x000fe20000000f00 */
[----:B------:R-:W-:Y:S01]  /*09e0*/  IMAD.MOV.U32 R42, RZ, RZ, 0x3f800000 ;  /* 0x3f800000ff2a7424 */ /* 0x000fe200078e00ff */
[----:B------:R-:W-:-:S02]  /*09f0*/  MOV R38, 0x3f800000 ;  /* 0x3f80000000267802 */ /* 0x000fc40000000f00 */
[----:B-1----:R-:W-:Y:S02]  /*0a00*/  MOV R40, 0x3f800000 ;  /* 0x3f80000000287802 */ /* 0x002fe40000000f00 */
[----:B------:R-:W-:Y:S02]  /*0a10*/  MOV R53, 0x3f800000 ;  /* 0x3f80000000357802 */ /* 0x000fe40000000f00 */
[----:B------:R-:W-:Y:S02]  /*0a20*/  MOV R55, 0x3f800000 ;  /* 0x3f80000000377802 */ /* 0x000fe40000000f00 */
[----:B--2---:R-:W-:Y:S02]  /*0a30*/  SEL R44, R44, RZ, P0 ;  /* 0x000000ff2c2c7207 */ /* 0x004fe40000000000 */
[----:B----4-:R-:W-:Y:S02]  /*0a40*/  SEL R49, R49, RZ, P5 ;  /* 0x000000ff31317207 */ /* 0x010fe40002800000 */
[----:B------:R-:W-:-:S02]  /*0a50*/  ISETP.NE.AND P5, PT, R4, RZ, PT ;  /* 0x000000ff0400720c */ /* 0x000fc40003fa5270 */
[----:B-----5:R-:W-:Y:S02]  /*0a60*/  SEL R4, R48, RZ, P4 ;  /* 0x000000ff30047207 */ /* 0x020fe40002000000 */
[----:B------:R-:W-:Y:S02]  /*0a70*/  ISETP.NE.AND P4, PT, RZ, UR4, PT ;  /* 0x00000004ff007c0c */ /* 0x000fe4000bf85270 */
[----:B---3--:R-:W-:Y:S02]  /*0a80*/  SEL R32, R32, RZ, P1 ;  /* 0x000000ff20207207 */ /* 0x008fe40000800000 */
[----:B------:R-:W-:Y:S02]  /*0a90*/  SEL R43, R43, RZ, P2 ;  /* 0x000000ff2b2b7207 */ /* 0x000fe40001000000 */
[----:B------:R-:W-:Y:S01]  /*0aa0*/  SEL R45, R45, RZ, P3 ;  /* 0x000000ff2d2d7207 */ /* 0x000fe20001800000 */
[----:B------:R-:W-:Y:S02]  /*0ab0*/  HADD2.F32 R48, -RZ, R44.H0_H0 ;  /* 0x2000002cff307230 */ /* 0x000fe40000004100 */
[----:B------:R-:W-:-:S02]  /*0ac0*/  HADD2.F32 R50, -RZ, R43.H0_H0 ;  /* 0x2000002bff327230 */ /* 0x000fc40000004100 */
[----:B------:R-:W-:Y:S01]  /*0ad0*/  HADD2.F32 R41, -RZ, R45.H0_H0 ;  /* 0x2000002dff297230 */ /* 0x000fe20000004100 */
[----:B------:R-:W-:Y:S02]  /*0ae0*/  SEL R5, R47, RZ, P5 ;  /* 0x000000ff2f057207 */ /* 0x000fe40002800000 */
[----:B------:R-:W-:Y:S01]  /*0af0*/  SEL R46, R46, RZ, P6 ;  /* 0x000000ff2e2e7207 */ /* 0x000fe20003000000 */
[----:B------:R-:W-:Y:S02]  /*0b00*/  HADD2.F32 R47, -RZ, R32.H0_H0 ;  /* 0x20000020ff2f7230 */ /* 0x000fe40000004100 */
[----:B------:R-:W-:Y:S02]  /*0b10*/  HADD2.F32 R44, -RZ, R49.H0_H0 ;  /* 0x20000031ff2c7230 */ /* 0x000fe40000004100 */
[----:B------:R-:W-:Y:S02]  /*0b20*/  HADD2.F32 R43, -RZ, R4.H0_H0 ;  /* 0x20000004ff2b7230 */ /* 0x000fe40000004100 */
[----:B------:R-:W-:-:S02]  /*0b30*/  HADD2.F32 R32, -RZ, R5.H0_H0 ;  /* 0x20000005ff207230 */ /* 0x000fc40000004100 */
[----:B------:R-:W-:Y:S01]  /*0b40*/  HADD2.F32 R45, -RZ, R46.H0_H0 ;  /* 0x2000002eff2d7230 */ /* 0x000fe20000004100 */
[----:B------:R-:W-:Y:S05]  /*0b50*/  @!P4 BRA `(.L_x_2) ;  /* 0x000008400000c947 */ /* 0x000fea0003800000 */
[----:B------:R-:W-:Y:S01]  /*0b60*/  FADD R30, R25, 1 ;  /* 0x3f800000191e7421 */ /* 0x000fe20000000000 */
[----:B------:R-:W-:Y:S01]  /*0b70*/  FADD R34, R27, 1 ;  /* 0x3f8000001b227421 */ /* 0x000fe20000000000 */
[----:B------:R-:W-:Y:S06]  /*0b80*/  BAR.SYNC 0x0 ;  /* 0x0000000000007b1d */ /* 0x000fec0000000000 */
[----:B------:R-:W-:Y:S01]  /*0b90*/  STS [R0.X4], R30 ;  /* 0x0000001e00007388 */ /* 0x000fe20000004800 */
[----:B------:R-:W-:Y:S01]  /*0ba0*/  FADD R36, R29, 1 ;  /* 0x3f8000001d247421 */ /* 0x000fe20000000000 */
[----:B------:R-:W-:Y:S01]  /*0bb0*/  FADD R38, R31, 1 ;  /* 0x3f8000001f267421 */ /* 0x000fe20000000000 */
[----:B------:R-:W-:Y:S01]  /*0bc0*/  FADD R54, R48, -R9 ;  /* 0x8000000930367221 */ /* 0x000fe20000000000 */
[----:B------:R-:W-:Y:S01]  /*0bd0*/  STS [R0.X4+0x400], R34 ;  /* 0x0004002200007388 */ /* 0x000fe20000004800 */
[----:B------:R-:W-:Y:S01]  /*0be0*/  FADD R51, R47, -R10 ;  /* 0x8000000a2f337221 */ /* 0x000fe20000000000 */
[----:B------:R-:W-:Y:S01]  /*0bf0*/  FADD R74, R50, -R11 ;  /* 0x8000000b324a7221 */ /* 0x000fe20000000000 */
[----:B------:R-:W-:Y:S01]  /*0c00*/  FMUL R3, R54, 0.25 ;  /* 0x3e80000036037820 */ /* 0x000fe20000400000 */
[----:B------:R-:W-:Y:S06]  /*0c10*/  BAR.SYNC 0x0 ;  /* 0x0000000000007b1d */ /* 0x000fec0000000000 */
[----:B------:R-:W0:Y:S01]  /*0c20*/  LDS.64 R4, [R0.X8] ;  /* 0x0000000000047984 */ /* 0x000e220000008a00 */
[----:B------:R-:W-:Y:S01]  /*0c30*/  FMUL R2, R51, 0.25 ;  /* 0x3e80000033027820 */ /* 0x000fe20000400000 */
[----:B------:R-:W-:Y:S01]  /*0c40*/  FADD R61, R41, -R12 ;  /* 0x8000000c293d7221 */ /* 0x000fe20000000000 */
[----:B------:R-:W-:Y:S01]  /*0c50*/  FADD R40, R33, 1 ;  /* 0x3f80000021287421 */ /* 0x000fe20000000000 */
[----:B------:R-:W-:Y:S06]  /*0c60*/  BAR.SYNC 0x0 ;  /* 0x0000000000007b1d */ /* 0x000fec0000000000 */
[----:B------:R-:W-:Y:S01]  /*0c70*/  STS [R0.X4], R36 ;  /* 0x0000002400007388 */ /* 0x000fe20000004800 */
[----:B------:R-:W-:Y:S01]  /*0c80*/  FADD R42, R35, 1 ;  /* 0x3f800000232a7421 */ /* 0x000fe20000000000 */
[----:B------:R-:W-:Y:S01]  /*0c90*/  FADD R60, R44, -R13 ;  /* 0x8000000d2c3c7221 */ /* 0x000fe20000000000 */
[----:B------:R-:W-:Y:S01]  /*0ca0*/  FADD R63, R43, -R14 ;  /* 0x8000000e2b3f7221 */ /* 0x000fe20000000000 */
[----:B------:R-:W-:Y:S02]  /*0cb0*/  STS [R0.X4+0x400], R38 ;  /* 0x0004002600007388 */ /* 0x000fe40000004800 */
[----:B------:R-:W-:-:S02]  /*0cc0*/  FMUL R55, R60, 0.25 ;  /* 0x3e8000003c377820 */ /* 0x000fc40000400000 */
[----:B------:R-:W-:Y:S06]  /*0cd0*/  BAR.SYNC 0x0 ;  /* 0x0000000000007b1d */ /* 0x000fec0000000000 */
[----:B------:R-:W1:Y:S04]  /*0ce0*/  LDS.64 R6, [R0.X8] ;  /* 0x0000000000067984 */ /* 0x000e680000008a00 */
[----:B------:R-:W-:Y:S06]  /*0cf0*/  BAR.SYNC 0x0 ;  /* 0x0000000000007b1d */ /* 0x000fec0000000000 */
[----:B------:R-:W-:Y:S04]  /*0d00*/  STS [R0.X4], R40 ;  /* 0x0000002800007388 */ /* 0x000fe80000004800 */
[----:B------:R-:W-:Y:S04]  /*0d10*/  STS [R0.X4+0x400], R42 ;  /* 0x0004002a00007388 */ /* 0x000fe80000004800 */
[----:B------:R-:W-:Y:S06]  /*0d20*/  BAR.SYNC 0x0 ;  /* 0x0000000000007b1d */ /* 0x000fec0000000000 */
[----:B0-----:R-:W-:-:S02]  /*0d30*/  FSETP.GT.AND P5, PT, |R4|, 8.50705917302346158658e+37, PT ;  /* 0x7e8000000400780b */ /* 0x001fc40003fa4200 */
[----:B------:R-:W-:Y:S02]  /*0d40*/  FSETP.GEU.AND P4, PT, |R4|, 1.175494350822287508e-38, PT ;  /* 0x008000000400780b */ /* 0x000fe40003f8e200 */
[----:B------:R-:W-:Y:S01]  /*0d50*/  FSEL R52, R3, R54, P5 ;  /* 0x0000003603347208 */ /* 0x000fe20002800000 */
[----:B------:R-:W-:Y:S01]  /*0d60*/  FMUL R3, R74, 0.25 ;  /* 0x3e8000004a037820 */ /* 0x000fe20000400000 */
[----:B------:R-:W-:-:S07]  /*0d70*/  FSETP.GEU.AND P6, PT, |R5|, 1.175494350822287508e-38, PT ;  /* 0x008000000500780b */ /* 0x000fce0003fce200 */
[----:B------:R-:W-:Y:S01]  /*0d80*/  @P5 FMUL R4, R4, 0.25 ;  /* 0x3e80000004045820 */ /* 0x000fe20000400000 */
[----:B------:R-:W-:Y:S01]  /*0d90*/  FSETP.GT.AND P5, PT, |R5|, 8.50705917302346158658e+37, PT ;  /* 0x7e8000000500780b */ /* 0x000fe20003fa4200 */
[----:B------:R-:W-:Y:S02]  /*0da0*/  @!P4 FMUL R52, R52, 16777216 ;  /* 0x4b8000003434c820 */ /* 0x000fe40000400000 */
[----:B------:R-:W-:Y:S01]  /*0db0*/  @!P4 FMUL R4, R4, 16777216 ;  /* 0x4b8000000404c820 */ /* 0x000fe20000400000 */
[----:B------:R-:W-:Y:S01]  /*0dc0*/  FSEL R49, R2, R51, P5 ;  /* 0x0000003302317208 */ /* 0x000fe20002800000 */
[----:B------:R-:W-:Y:S01]  /*0dd0*/  FMUL R2, R61, 0.25 ;  /* 0x3e8000003d027820 */ /* 0x000fe20000400000 */
[----:B-1----:R-:W-:Y:S01]  /*0de0*/  FSETP.GEU.AND P4, PT, |R6|, 1.175494350822287508e-38, PT ;  /* 0x008000000600780b */ /* 0x002fe20003f8e200 */
[----:B------:R0:W1:Y:S02]  /*0df0*/  MUFU.RCP R46, R4 ;  /* 0x00000004002e7308 */ /* 0x0000640000001000 */
[----:B------:R-:W-:-:S04]  /*0e00*/  @!P6 FMUL R49, R49, 16777216 ;  /* 0x4b8000003131e820 */ /* 0x000fc80000400000 */
[----:B------:R-:W-:Y:S01]  /*0e10*/  @P5 FMUL R5, R5, 0.25 ;  /* 0x3e80000005055820 */ /* 0x000fe20000400000 */
[----:B------:R-:W-:Y:S01]  /*0e20*/  FSETP.GT.AND P5, PT, |R6|, 8.50705917302346158658e+37, PT ;  /* 0x7e8000000600780b */ /* 0x000fe20003fa4200 */
[----:B0-----:R-:W-:Y:S02]  /*0e30*/  FMUL R4, R63, 0.25 ;  /* 0x3e8000003f047820 */ /* 0x001fe40000400000 */
[----:B------:R-:W-:Y:S01]  /*0e40*/  @!P6 FMUL R5, R5, 16777216 ;  /* 0x4b8000000505e820 */ /* 0x000fe20000400000 */
[----:B------:R-:W-:Y:S02]  /*0e50*/  FSEL R56, R3, R74, P5 ;  /* 0x0000004a03387208 */ /* 0x000fe40002800000 */
[----:B------:R-:W-:-:S03]  /*0e60*/  FSETP.GEU.AND P6, PT, |R7|, 1.175494350822287508e-38, PT ;  /* 0x008000000700780b */ /* 0x000fc60003fce200 */
[----:B------:R-:W0:Y:S01]  /*0e70*/  MUFU.RCP R5, R5 ;  /* 0x0000000500057308 */ /* 0x000e220000001000 */
[----:B------:R-:W-:Y:S01]  /*0e80*/  @!P4 FMUL R56, R56, 16777216 ;  /* 0x4b8000003838c820 */ /* 0x000fe20000400000 */
[----:B-1----:R-:W-:Y:S02]  /*0e90*/  FFMA R46, R46, R52, R9 ;  /* 0x000000342e2e7223 */ /* 0x002fe40000000009 */
[----:B------:R-:W-:Y:S01]  /*0ea0*/  @P5 FMUL R6, R6, 0.25 ;  /* 0x3e80000006065820 */ /* 0x000fe20000400000 */
[----:B------:R-:W-:-:S03]  /*0eb0*/  FSETP.GT.AND P5, PT, |R7|, 8.50705917302346158658e+37, PT ;  /* 0x7e8000000700780b */ /* 0x000fc60003fa4200 */
[----:B------:R-:W-:Y:S01]  /*0ec0*/  @!P4 FMUL R6, R6, 16777216 ;  /* 0x4b8000000606c820 */ /* 0x000fe20000400000 */
[----:B------:R-:W-:Y:S02]  /*0ed0*/  FSEL R53, R2, R61, P5 ;  /* 0x0000003d02357208 */ /* 0x000fe40002800000 */
[----:B------:R-:W1:Y:S03]  /*0ee0*/  LDS.64 R2, [R0.X8] ;  /* 0x0000000000027984 */ /* 0x000e660000008a00 */
[----:B------:R-:W2:Y:S01]  /*0ef0*/  MUFU.RCP R6, R6 ;  /* 0x0000000600067308 */ /* 0x000ea20000001000 */
[----:B------:R-:W-:Y:S01]  /*0f00*/  @!P6 FMUL R53, R53, 16777216 ;  /* 0x4b8000003535e820 */ /* 0x000fe20000400000 */
[----:B0-----:R-:W-:Y:S02]  /*0f10*/  FFMA R52, R5, R49, R10 ;  /* 0x0000003105347223 */ /* 0x001fe4000000000a */
[----:B------:R-:W-:-:S02]  /*0f20*/  @P5 FMUL R7, R7, 0.25 ;  /* 0x3e80000007075820 */ /* 0x000fc40000400000 */
[----:B------:R-:W-:Y:S01]  /*0f30*/  FADD R5, R47, -R52 ;  /* 0x800000342f057221 */ /* 0x000fe20000000000 */
[----:B------:R-:W-:Y:S01]  /*0f40*/  MOV R47, R52 ;  /* 0x00000034002f7202 */ /* 0x000fe20000000f00 */
[----:B------:R-:W-:Y:S02]  /*0f50*/  @!P6 FMUL R7, R7, 16777216 ;  /* 0x4b8000000707e820 */ /* 0x000fe40000400000 */
[----:B------:R-:W-:-:S04]  /*0f60*/  FFMA R51, R51, R5, R18 ;  /* 0x0000000533337223 */ /* 0x000fc80000000012 */
[----:B------:R-:W0:Y:S01]  /*0f70*/  MUFU.RCP R7, R7 ;  /* 0x0000000700077308 */ /* 0x000e220000001000 */
[----:B--2---:R-:W-:-:S04]  /*0f80*/  FFMA R49, R6, R56, R11 ;  /* 0x0000003806317223 */ /* 0x004fc8000000000b */
[----:B------:R-:W-:Y:S01]  /*0f90*/  FADD R6, R50, -R49 ;  /* 0x8000003132067221 */ /* 0x000fe20000000000 */
[----:B------:R-:W-:-:S03]  /*0fa0*/  MOV R50, R49 ;  /* 0x0000003100327202 */ /* 0x000fc60000000f00 */
[----:B------:R-:W-:Y:S01]  /*0fb0*/  FFMA R6, R74, R6, R19 ;  /* 0x000000064a067223 */ /* 0x000fe20000000013 */
[----:B0-----:R-:W-:Y:S01]  /*0fc0*/  FFMA R56, R7, R53, R12 ;  /* 0x0000003507387223 */ /* 0x001fe2000000000c */
[----:B------:R-:W-:Y:S01]  /*0fd0*/  FADD R53, R37, 1 ;  /* 0x3f80000025357421 */ /* 0x000fe20000000000 */
[----:B------:R-:W-:Y:S06]  /*0fe0*/  BAR.SYNC 0x0 ;  /* 0x0000000000007b1d */ /* 0x000fec0000000000 */
[----:B-1----:R-:W-:Y:S01]  /*0ff0*/  FSETP.GT.AND P4, PT, |R2|, 8.50705917302346158658e+37, PT ;  /* 0x7e8000000200780b */ /* 0x002fe20003f84200 */
[----:B------:R-:W-:Y:S01]  /*1000*/  STS [R0.X4], R53 ;  /* 0x0000003500007388 */ /* 0x000fe20000004800 */
[----:B------:R-:W-:Y:S01]  /*1010*/  FSETP.GT.AND P6, PT, |R3|, 8.50705917302346158658e+37, PT ;  /* 0x7e8000000300780b */ /* 0x000fe20003fc4200 */
[----:B------:R-:W-:Y:S01]  /*1020*/  FADD R7, R41, -R56 ;  /* 0x8000003829077221 */ /* 0x000fe20000000000 */
[----:B------:R-:W-:Y:S01]  /*1030*/  FSEL R62, R55, R60, P4 ;  /* 0x0000003c373e7208 */ /* 0x000fe20002000000 */
[----:B------:R-:W-:Y:S01]  /*1040*/  FADD R55, R39, 1 ;  /* 0x3f80000027377421 */ /* 0x000fe20000000000 */
[----:B------:R-:W-:Y:S01]  /*1050*/  FSEL R73, R4, R63, P6 ;  /* 0x0000003f04497208 */ /* 0x000fe20003000000 */
[----:B------:R-:W-:Y:S01]  /*1060*/  FADD R4, R48, -R46 ;  /* 0x8000002e30047221 */ /* 0x000fe20000000000 */
[----:B------:R-:W-:Y:S01]  /*1070*/  FSETP.GEU.AND P5, PT, |R2|, 1.175494350822287508e-38, PT ;  /* 0x008000000200780b */ /* 0x000fe20003fae200 */
[----:B------:R-:W-:Y:S01]  /*1080*/  FADD R48, R32, -R15 ;  /* 0x8000000f20307221 */ /* 0x000fe20000000000 */
[----:B------:R-:W-:Y:S01]  /*1090*/  STS [R0.X4+0x400], R55 ;  /* 0x0004003700007388 */ /* 0x000fe20000004800 */
[----:B------:R-:W-:Y:S01]  /*10a0*/  FFMA R54, R54, R4, R17 ;  /* 0x0000000436367223 */ /* 0x000fe20000000011 */
[----:B------:R-:W-:Y:S01]  /*10b0*/  FFMA R7, R61, R7, R20 ;  /* 0x000000073d077223 */ /* 0x000fe20000000014 */
[----:B------:R-:W-:Y:S01]  /*10c0*/  @P4 FMUL R2, R2, 0.25 ;  /* 0x3e80000002024820 */ /* 0x000fe20000400000 */
[----:B------:R-:W-:Y:S06]  /*10d0*/  BAR.SYNC 0x0 ;  /* 0x0000000000007b1d */ /* 0x000fec0000000000 */
[----:B------:R-:W0:Y:S01]  /*10e0*/  LDS.64 R4, [R0.X8] ;  /* 0x0000000000047984 */ /* 0x000e220000008a00 */
[----:B------:R-:W-:Y:S01]  /*10f0*/  @!P5 FMUL R62, R62, 16777216 ;  /* 0x4b8000003e3ed820 */ /* 0x000fe20000400000 */
[----:B------:R-:W-:Y:S01]  /*1100*/  @!P5 FMUL R2, R2, 16777216 ;  /* 0x4b8000000202d820 */ /* 0x000fe20000400000 */
[C---:B------:R-:W-:Y:S01]  /*1110*/  FSETP.GEU.AND P4, PT, |R3|.reuse, 1.175494350822287508e-38, PT ;  /* 0x008000000300780b */ /* 0x040fe20003f8e200 */
[----:B------:R-:W-:Y:S01]  /*1120*/  @P6 FMUL R3, R3, 0.25 ;  /* 0x3e80000003036820 */ /* 0x000fe20000400000 */
[----:B------:R-:W-:-:S03]  /*1130*/  FMUL R41, R48, 0.25 ;  /* 0x3e80000030297820 */ /* 0x000fc60000400000 */
[----:B------:R-:W1:Y:S08]  /*1140*/  MUFU.RCP R2, R2 ;  /* 0x0000000200027308 */ /* 0x000e700000001000 */
[----:B------:R-:W-:Y:S01]  /*1150*/  @!P4 FMUL R3, R3, 16777216 ;  /* 0x4b8000000303c820 */ /* 0x000fe20000400000 */
[----:B------:R-:W-:-:S05]  /*1160*/  @!P4 FMUL R73, R73, 16777216 ;  /* 0x4b8000004949c820 */ /* 0x000fca0000400000 */
[----:B------:R-:W2:Y:S01]  /*1170*/  MUFU.RCP R3, R3 ;  /* 0x0000000300037308 */ /* 0x000ea20000001000 */
[----:B-1----:R-:W-:Y:S01]  /*1180*/  FFMA R61, R2, R62, R13 ;  /* 0x0000003e023d7223 */ /* 0x002fe2000000000d */
[----:B--2---:R-:W-:Y:S01]  /*1190*/  FFMA R62, R3, R73, R14 ;  /* 0x00000049033e7223 */ /* 0x004fe2000000000e */
[C---:B0-----:R-:W-:Y:S02]  /*11a0*/  FSETP.GT.AND P5, PT, |R4|.reuse, 8.50705917302346158658e+37, PT ;  /* 0x7e8000000400780b */ /* 0x041fe40003fa4200 */
[----:B------:R-:W-:Y:S01]  /*11b0*/  FSETP.GEU.AND P6, PT, |R4|, 1.175494350822287508e-38, PT ;  /* 0x008000000400780b */ /* 0x000fe20003fce200 */
[----:B------:R-:W-:Y:S01]  /*11c0*/  FADD R3, R43, -R62 ;  /* 0x8000003e2b037221 */ /* 0x000fe20000000000 */
[----:B------:R-:W-:Y:S02]  /*11d0*/  FSETP.GT.AND P4, PT, |R5|, 8.50705917302346158658e+37, PT ;  /* 0x7e8000000500780b */ /* 0x000fe40003f84200 */
[----:B------:R-:W-:Y:S01]  /*11e0*/  FSEL R41, R41, R48, P5 ;  /* 0x0000003029297208 */ /* 0x000fe20002800000 */
[----:B------:R-:W-:Y:S01]  /*11f0*/  FFMA R63, R63, R3, R22 ;  /* 0x000000033f3f7223 */ /* 0x000fe20000000016 */
[----:B------:R-:W-:-:S05]  /*1200*/  MOV R43, R62 ;  /* 0x0000003e002b7202 */ /* 0x000fca0000000f00 */
[----:B------:R-:W-:Y:S01]  /*1210*/  @P5 FMUL R4, R4, 0.25 ;  /* 0x3e80000004045820 */ /* 0x000fe20000400000 */
[----:B------:R-:W-:Y:S01]  /*1220*/  FSETP.GEU.AND P5, PT, |R5|, 1.175494350822287508e-38, PT ;  /* 0x008000000500780b */ /* 0x000fe20003fae200 */
[----:B------:R-:W-:Y:S02]  /*1230*/  @!P6 FMUL R41, R41, 16777216 ;  /* 0x4b8000002929e820 */ /* 0x000fe40000400000 */
[----:B------:R-:W-:Y:S01]  /*1240*/  @!P6 FMUL R4, R4, 16777216 ;  /* 0x4b8000000404e820 */ /* 0x000fe20000400000 */
[----:B------:R-:W-:-:S05]  /*1250*/  @P4 FMUL R5, R5, 0.25 ;  /* 0x3e80000005054820 */ /* 0x000fca0000400000 */
[----:B------:R-:W0:Y:S04]  /*1260*/  MUFU.RCP R4, R4 ;  /* 0x0000000400047308 */ /* 0x000e280000001000 */
[----:B------:R-:W-:-:S06]  /*1270*/  @!P5 FMUL R5, R5, 16777216 ;  /* 0x4b8000000505d820 */ /* 0x000fcc0000400000 */
[----:B------:R-:W1:Y:S01]  /*1280*/  MUFU.RCP R5, R5 ;  /* 0x0000000500057308 */ /* 0x000e620000001000 */
[----:B0-----:R-:W-:Y:S01]  /*1290*/  FFMA R73, R4, R41, R15 ;  /* 0x0000002904497223 */ /* 0x001fe2000000000f */
[----:B------:R-:W-:-:S04]  /*12a0*/  FADD R41, R45, -R16 ;  /* 0x800000102d297221 */ /* 0x000fc80000000000 */
[----:B------:R-:W-:-:S05]  /*12b0*/  FMUL R2, R41, 0.25 ;  /* 0x3e80000029027820 */ /* 0x000fca0000400000 */
[----:B------:R-:W-:-:S05]  /*12c0*/  FSEL R2, R2, R41, P4 ;  /* 0x0000002902027208 */ /* 0x000fca0002000000 */
[----:B------:R-:W-:-:S04]  /*12d0*/  @!P5 FMUL R2, R2, 16777216 ;  /* 0x4b8000000202d820 */ /* 0x000fc80000400000 */
[----:B-1----:R-:W-:Y:S01]  /*12e0*/  FFMA R4, R5, R2, R16 ;  /* 0x0000000205047223 */ /* 0x002fe20000000010 */
[----:B------:R-:W-:Y:S01]  /*12f0*/  FADD R2, R44, -R61 ;  /* 0x8000003d2c027221 */ /* 0x000fe20000000000 */
[----:B------:R-:W-:Y:S02]  /*1300*/  MOV R44, R61 ;  /* 0x0000003d002c7202 */ /* 0x000fe40000000f00 */
[----:B------:R-:W-:Y:S01]  /*1310*/  FADD R3, R45, -R4 ;  /* 0x800000042d037221 */ /* 0x000fe20000000000 */
[----:B------:R-:W-:Y:S01]  /*1320*/  FFMA R60, R60, R2, R21 ;  /* 0x000000023c3c7223 */ /* 0x000fe20000000015 */
[--C-:B------:R-:W-:Y:S01]  /*1330*/  FADD R2, R32, -R73.reuse ;  /* 0x8000004920027221 */ /* 0x100fe20000000000 */
[----:B------:R-:W-:Y:S01]  /*1340*/  IMAD.MOV.U32 R32, RZ, RZ, R73 ;  /* 0x000000ffff207224 */ /* 0x000fe200078e0049 */
[----:B------:R-:W-:Y:S01]  /*1350*/  FFMA R3, R41, R3, R24 ;  /* 0x0000000329037223 */ /* 0x000fe20000000018 */
[----:B------:R-:W-:Y:S01]  /*1360*/  IMAD.MOV.U32 R41, RZ, RZ, R56 ;  /* 0x000000ffff297224 */ /* 0x000fe200078e0038 */
[----:B------:R-:W-:Y:S01]  /*1370*/  FFMA R2, R48, R2, R23 ;  /* 0x0000000230027223 */ /* 0x000fe20000000017 */
[----:B------:R-:W-:Y:S01]  /*1380*/  IMAD.MOV.U32 R48, RZ, RZ, R46 ;  /* 0x000000ffff307224 */ /* 0x000fe200078e002e */
[----:B------:R-:W-:-:S02]  /*1390*/  MOV R45, R4 ;  /* 0x00000004002d7202 */ /* 0x000fc40000000f00 */
.L_x_2:
[----:B------:R-:W-:Y:S01]  /*13a0*/  ISETP.NE.AND P6, PT, R66, RZ, PT ;  /* 0x000000ff4200720c */ /* 0x000fe20003fc5270 */
[----:B------:R-:W-:Y:S01]  /*13b0*/  UIADD3 UR4, UR4, 0x800, URZ ;  /* 0x0000080004047890 */ /* 0x000fe2000fffe03f */
[----:B------:R-:W-:Y:S01]  /*13c0*/  FSEL R9, R48, R9, P0 ;  /* 0x0000000930097208 */ /* 0x000fe20000000000 */
[----:B------:R-:W-:Y:S01]  /*13d0*/  ULDC UR5, c[0x0][0x184] ;  /* 0x0000610000057ab9 */ /* 0x000fe20000000800 */
[----:B------:R-:W-:Y:S01]  /*13e0*/  P2R R52, PR, RZ, 0x40 ;  /* 0x00000040ff347803 */ /* 0x000fe20000000000 */
[----:B------:R-:W-:Y:S01]  /*13f0*/  UISETP.GE.AND UP1, UPT, UR4, UR5, UPT ;  /* 0x000000050400728c */ /* 0x000fe2000bf26270 */
[----:B------:R-:W-:-:S02]  /*1400*/  ISETP.NE.AND P6, PT, R67, RZ, PT ;  /* 0x000000ff4300720c */ /* 0x000fc40003fc5270 */
[----:B------:R-:W-:Y:S02]  /*1410*/  FSEL R17, R54, R17, P0 ;  /* 0x0000001136117208 */ /* 0x000fe40000000000 */
[----:B------:R-:W-:Y:S02]  /*1420*/  P2R R49, PR, RZ, 0x40 ;  /* 0x00000040ff317803 */ /* 0x000fe40000000000 */
[----:B------:R-:W-:Y:S02]  /*1430*/  ISETP.NE.AND P6, PT, R64, RZ, PT ;  /* 0x000000ff4000720c */ /* 0x000fe40003fc5270 */
[----:B------:R-:W-:Y:S02]  /*1440*/  ISETP.NE.AND P0, PT, R70, RZ, PT ;  /* 0x000000ff4600720c */ /* 0x000fe40003f05270 */
[----:B------:R-:W-:Y:S02]  /*1450*/  P2R R46, PR, RZ, 0x40 ;  /* 0x00000040ff2e7803 */ /* 0x000fe40000000000 */
[----:B------:R-:W-:-:S02]  /*1460*/  ISETP.NE.AND P6, PT, R57, RZ, PT ;  /* 0x000000ff3900720c */ /* 0x000fc40003fc5270 */
[----:B------:R-:W-:Y:S02]  /*1470*/  FSEL R27, R34, R27, P0 ;  /* 0x0000001b221b7208 */ /* 0x000fe40000000000 */
[----:B------:R-:W-:Y:S02]  /*1480*/  P2R R5, PR, RZ, 0x40 ;  /* 0x00000040ff057803 */ /* 0x000fe40000000000 */
[----:B------:R-:W-:Y:S02]  /*1490*/  ISETP.NE.AND P6, PT, R58, RZ, PT ;  /* 0x000000ff3a00720c */ /* 0x000fe40003fc5270 */
[----:B------:R-:W-:Y:S02]  /*14a0*/  PLOP3.LUT P0, PT, PT, PT, UP1, 0x80, 0x0 ;  /* 0x000000000000781c */ /* 0x000fe40003f0f018 */
[----:B------:R-:W-:Y:S02]  /*14b0*/  P2R R4, PR, RZ, 0x40 ;  /* 0x00000040ff047803 */ /* 0x000fe40000000000 */
[----:B------:R-:W-:-:S02]  /*14c0*/  ISETP.NE.AND P6, PT, R59, RZ, PT ;  /* 0x000000ff3b00720c */ /* 0x000fc40003fc5270 */
[----:B------:R-:W-:Y:S02]  /*14d0*/  FSEL R10, R47, R10, P1 ;  /* 0x0000000a2f0a7208 */ /* 0x000fe40000800000 */
[----:B------:R-:W-:Y:S02]  /*14e0*/  FSEL R13, R44, R13, P6 ;  /* 0x0000000d2c0d7208 */ /* 0x000fe40003000000 */
[----:B------:R-:W-:Y:S02]  /*14f0*/  FSEL R21, R60, R21, P6 ;  /* 0x000000153c157208 */ /* 0x000fe40003000000 */
[----:B------:R-:W-:Y:S02]  /*1500*/  ISETP.NE.AND P6, PT, R4, RZ, PT ;  /* 0x000000ff0400720c */ /* 0x000fe40003fc5270 */
[----:B------:R-:W-:Y:S02]  /*1510*/  FSEL R18, R51, R18, P1 ;  /* 0x0000001233127208 */ /* 0x000fe40000800000 */
[----:B------:R-:W-:-:S02]  /*1520*/  FSEL R14, R43, R14, P6 ;  /* 0x0000000e2b0e7208 */ /* 0x000fc40003000000 */
[----:B------:R-:W-:Y:S02]  /*1530*/  FSEL R22, R63, R22, P6 ;  /* 0x000000163f167208 */ /* 0x000fe40003000000 */
[----:B------:R-:W-:Y:S02]  /*1540*/  ISETP.NE.AND P6, PT, R5, RZ, PT ;  /* 0x000000ff0500720c */ /* 0x000fe40003fc5270 */
[----:B------:R-:W-:Y:S02]  /*1550*/  FSEL R11, R50, R11, P2 ;  /* 0x0000000b320b7208 */ /* 0x000fe40001000000 */
[----:B------:R-:W-:Y:S02]  /*1560*/  FSEL R15, R32, R15, P6 ;  /* 0x0000000f200f7208 */ /* 0x000fe40003000000 */
[----:B------:R-:W-:Y:S02]  /*1570*/  FSEL R23, R2, R23, P6 ;  /* 0x0000001702177208 */ /* 0x000fe40003000000 */
        /* <DEDUP_REMOVED lines=9> */
[----:B------:R-:W-:Y:S02]  /*1610*/  ISETP.NE.AND P4, PT, R69, RZ, PT ;  /* 0x000000ff4500720c */ /* 0x000fe40003f85270 */
[----:B------:R-:W-:Y:S02]  /*1620*/  ISETP.NE.AND P1, PT, R71, RZ, PT ;  /* 0x000000ff4700720c */ /* 0x000fe40003f25270 */
[----:B------:R-:W-:Y:S02]  /*1630*/  ISETP.NE.AND P2, PT, R72, RZ, PT ;  /* 0x000000ff4800720c */ /* 0x000fe40003f45270 */
[----:B------:R-:W-:-:S02]  /*1640*/  ISETP.NE.AND P3, PT, R65, RZ, PT ;  /* 0x000000ff4100720c */ /* 0x000fc40003f65270 */
[----:B------:R-:W-:Y:S02]  /*1650*/  ISETP.NE.AND P6, PT, R52, RZ, PT ;  /* 0x000000ff3400720c */ /* 0x000fe40003fc5270 */
[----:B------:R-:W-:Y:S02]  /*1660*/  FSEL R29, R36, R29, P3 ;  /* 0x0000001d241d7208 */ /* 0x000fe40001800000 */
[----:B------:R-:W-:Y:S02]  /*1670*/  FSEL R31, R38, R31, P2 ;  /* 0x0000001f261f7208 */ /* 0x000fe40001000000 */
[----:B------:R-:W-:Y:S02]  /*1680*/  FSEL R33, R40, R33, P1 ;  /* 0x0000002128217208 */ /* 0x000fe40000800000 */
[----:B------:R-:W-:Y:S02]  /*1690*/  FSEL R35, R42, R35, P6 ;  /* 0x000000232a237208 */ /* 0x000fe40003000000 */
[----:B------:R-:W-:-:S02]  /*16a0*/  FSEL R37, R53, R37, P5 ;  /* 0x0000002535257208 */ /* 0x000fc40002800000 */
[----:B------:R-:W-:Y:S01]  /*16b0*/  FSEL R39, R55, R39, P4 ;  /* 0x0000002737277208 */ /* 0x000fe20002000000 */
[----:B------:R-:W-:Y:S01]  /*16c0*/  @P0 CALL.REL.NOINC `(.L_x_1) ;  /* 0x0000001000000944 */ /* 0x000fe20003c00000 */
[----:B------:R-:W-:Y:S05]  /*16d0*/  BRA `(.L_x_3) ;  /* 0xffffec3000007947 */ /* 0x000fea000383ffff */
.L_x_1:
[----:B------:R-:W-:Y:S06]  /*16e0*/  BAR.SYNC 0x0 ;  /* 0x0000000000007b1d */ /* 0x000fec0000000000 */
[----:B------:R-:W-:Y:S01]  /*16f0*/  STS [R0.X4], R25 ;  /* 0x0000001900007388 */ /* 0x000fe20000004800 */
[----:B------:R-:W-:Y:S01]  /*1700*/  FADD R26, -R9, R10 ;  /* 0x0000000a091a7221 */ /* 0x000fe20000000100 */
[----:B------:R-:W-:Y:S02]  /*1710*/  UMOV UR9, 0x4 ;  /* 0x0000000400097882 */ /* 0x000fe40000000000 */
[----:B------:R-:W-:Y:S01]  /*1720*/  STS [R8.X4], R27 ;  /* 0x0000001b08007388 */ /* 0x000fe20000004800 */
[----:B------:R-:W-:-:S02]  /*1730*/  ULDC.64 UR4, c[0x0][0x168] ;  /* 0x00005a0000047ab9 */ /* 0x000fc40000000a00 */
[----:B------:R-:W-:Y:S01]  /*1740*/  UIMAD.WIDE UR4, UR8, UR9, UR4 ;  /* 0x00000009080472a5 */ /* 0x000fe2000f8e0204 */
[----:B------:R-:W-:Y:S06]  /*1750*/  BAR.SYNC 0x0 ;  /* 0x0000000000007b1d */ /* 0x000fec0000000000 */
[----:B------:R-:W0:Y:S01]  /*1760*/  LDS.64 R4, [R28.X4] ;  /* 0x000000001c047984 */ /* 0x000e220000004a00 */
[----:B------:R-:W-:Y:S01]  /*1770*/  FADD R27, R17, R18 ;  /* 0x00000012111b7221 */ /* 0x000fe20000000000 */
[----:B------:R-:W-:Y:S02]  /*1780*/  ULDC.64 UR6, c[0x0][0x170] ;  /* 0x00005c0000067ab9 */ /* 0x000fe40000000a00 */
[----:B------:R-:W-:Y:S06]  /*1790*/  BAR.SYNC 0x0 ;  /* 0x0000000000007b1d */ /* 0x000fec0000000000 */
[----:B------:R-:W-:Y:S01]  /*17a0*/  STS [R0.X4], R29 ;  /* 0x0000001d00007388 */ /* 0x000fe20000004800 */
[----:B------:R-:W-:-:S03]  /*17b0*/  UIMAD.WIDE UR6, UR8, UR9, UR6 ;  /* 0x00000009080672a5 */ /* 0x000fc6000f8e0206 */
[----:B------:R-:W-:Y:S04]  /*17c0*/  STS [R8.X4], R31 ;  /* 0x0000001f08007388 */ /* 0x000fe80000004800 */
[----:B------:R-:W-:Y:S06]  /*17d0*/  BAR.SYNC 0x0 ;  /* 0x0000000000007b1d */ /* 0x000fec0000000000 */
[----:B------:R-:W1:Y:S01]  /*17e0*/  LDS.64 R2, [R28.X4] ;  /* 0x000000001c027984 */ /* 0x000e620000004a00 */
[----:B------:R-:W-:-:S03]  /*17f0*/  FMUL R29, R26, R26 ;  /* 0x0000001a1a1d7220 */ /* 0x000fc60000400000 */
[----:B------:R-:W-:Y:S06]  /*1800*/  BAR.SYNC 0x0 ;  /* 0x0000000000007b1d */ /* 0x000fec0000000000 */
[----:B------:R-:W-:Y:S04]  /*1810*/  STS [R0.X4], R33 ;  /* 0x0000002100007388 */ /* 0x000fe80000004800 */
[----:B------:R-:W-:Y:S01]  /*1820*/  STS [R8.X4], R35 ;  /* 0x0000002308007388 */ /* 0x000fe20000004800 */
[C---:B0-----:R-:W-:Y:S01]  /*1830*/  FADD R41, R4.reuse, R5 ;  /* 0x0000000504297221 */ /* 0x041fe20000000000 */
[----:B------:R-:W-:-:S03]  /*1840*/  FMUL R4, R4, R29 ;  /* 0x0000001d04047220 */ /* 0x000fc60000400000 */
[C---:B------:R-:W-:Y:S01]  /*1850*/  FMUL R6, R41.reuse, 0.25 ;  /* 0x3e80000029067820 */ /* 0x040fe20000400000 */
[----:B------:R-:W-:Y:S06]  /*1860*/  BAR.SYNC 0x0 ;  /* 0x0000000000007b1d */ /* 0x000fec0000000000 */
[C---:B------:R-:W-:Y:S02]  /*1870*/  FSETP.GEU.AND P2, PT, |R41|.reuse, 1.175494350822287508e-38, PT ;  /* 0x008000002900780b */ /* 0x040fe40003f4e200 */
[----:B------:R-:W-:-:S04]  /*1880*/  FSETP.GT.AND P0, PT, |R41|, 8.50705917302346158658e+37, PT ;  /* 0x7e8000002900780b */ /* 0x000fc80003f04200 */
[----:B------:R-:W-:Y:S02]  /*1890*/  FSEL R25, R6, R41, P0 ;  /* 0x0000002906197208 */ /* 0x000fe40000000000 */
[----:B------:R-:W0:Y:S04]  /*18a0*/  LDS.64 R6, [R28.X4] ;  /* 0x000000001c067984 */ /* 0x000e280000004a00 */
[----:B------:R-:W-:Y:S06]  /*18b0*/  BAR.SYNC 0x0 ;  /* 0x0000000000007b1d */ /* 0x000fec0000000000 */
[----:B-1----:R-:W-:Y:S01]  /*18c0*/  FADD R32, R2, R41 ;  /* 0x0000002902207221 */ /* 0x002fe20000000000 */
[----:B------:R-:W-:Y:S01]  /*18d0*/  @!P2 FMUL R25, R25, 16777216 ;  /* 0x4b8000001919a820 */ /* 0x000fe20000400000 */
[----:B------:R-:W-:Y:S01]  /*18e0*/  STS [R0.X4], R37 ;  /* 0x0000002500007388 */ /* 0x000fe20000004800 */
[----:B------:R-:W-:Y:S01]  /*18f0*/  @P0 FMUL R5, R5, 0.25 ;  /* 0x3e80000005050820 */ /* 0x000fe20000400000 */
[C---:B------:R-:W-:Y:S01]  /*1900*/  FMUL R31, R32.reuse, 0.25 ;  /* 0x3e800000201f7820 */ /* 0x040fe20000400000 */
[C---:B------:R-:W-:Y:S01]  /*1910*/  FSETP.GEU.AND P3, PT, |R32|.reuse, 1.175494350822287508e-38, PT ;  /* 0x008000002000780b */ /* 0x040fe20003f6e200 */
[----:B------:R-:W1:Y:S01]  /*1920*/  MUFU.RCP R30, R25 ;  /* 0x00000019001e7308 */ /* 0x000e620000001000 */
[----:B------:R-:W-:Y:S01]  /*1930*/  FSETP.GT.AND P1, PT, |R32|, 8.50705917302346158658e+37, PT ;  /* 0x7e8000002000780b */ /* 0x000fe20003f24200 */
[----:B------:R-:W-:Y:S01]  /*1940*/  FADD R17, R3, R32 ;  /* 0x0000002003117221 */ /* 0x000fe20000000000 */
[----:B------:R-:W-:Y:S01]  /*1950*/  STS [R8.X4], R39 ;  /* 0x0000002708007388 */ /* 0x000fe20000004800 */
[----:B------:R-:W-:Y:S01]  /*1960*/  @!P2 FMUL R5, R5, 16777216 ;  /* 0x4b8000000505a820 */ /* 0x000fe20000400000 */
[----:B------:R-:W-:Y:S01]  /*1970*/  FSEL R31, R31, R32, P1 ;  /* 0x000000201f1f7208 */ /* 0x000fe20000800000 */
[----:B------:R-:W-:Y:S01]  /*1980*/  FMUL R18, R17, 0.25 ;  /* 0x3e80000011127820 */ /* 0x000fe20000400000 */
[----:B------:R-:W-:Y:S06]  /*1990*/  BAR.SYNC 0x0 ;  /* 0x0000000000007b1d */ /* 0x000fec0000000000 */
[----:B------:R-:W-:Y:S01]  /*19a0*/  @!P3 FMUL R31, R31, 16777216 ;  /* 0x4b8000001f1fb820 */ /* 0x000fe20000400000 */
[----:B------:R-:W2:Y:S04]  /*19b0*/  LDS.64 R28, [R28.X4] ;  /* 0x000000001c1c7984 */ /* 0x000ea80000004a00 */
[----:B------:R-:W-:Y:S06]  /*19c0*/  BAR.SYNC 0x0 ;  /* 0x0000000000007b1d */ /* 0x000fec0000000000 */
[C---:B------:R-:W-:Y:S01]  /*19d0*/  FSETP.GEU.AND P0, PT, |R17|.reuse, 1.175494350822287508e-38, PT ;  /* 0x008000001100780b */ /* 0x040fe20003f0e200 */
[----:B------:R-:W3:Y:S01]  /*19e0*/  MUFU.RCP R31, R31 ;  /* 0x0000001f001f7308 */ /* 0x000ee20000001000 */
[----:B------:R-:W-:Y:S01]  /*19f0*/  FSETP.GT.AND P2, PT, |R17|, 8.50705917302346158658e+37, PT ;  /* 0x7e8000001100780b */ /* 0x000fe20003f44200 */
[----:B-1----:R-:W-:Y:S01]  /*1a00*/  FMUL R30, R30, R5 ;  /* 0x000000051e1e7220 */ /* 0x002fe20000400000 */
[----:B------:R-:W-:Y:S01]  /*1a10*/  @P1 FMUL R2, R2, 0.25 ;  /* 0x3e80000002021820 */ /* 0x000fe20000400000 */
[----:B------:R-:W-:-:S02]  /*1a20*/  FSETP.NEU.AND P1, PT, R41, RZ, PT ;  /* 0x000000ff2900720b */ /* 0x000fc40003f2d000 */
[----:B------:R-:W-:Y:S01]  /*1a30*/  FSEL R18, R18, R17, P2 ;  /* 0x0000001112127208 */ /* 0x000fe20001000000 */
[----:B------:R-:W-:Y:S01]  /*1a40*/  @!P3 FMUL R2, R2, 16777216 ;  /* 0x4b8000000202b820 */ /* 0x000fe20000400000 */
[----:B------:R-:W-:Y:S02]  /*1a50*/  FSEL R30, R30, RZ, P1 ;  /* 0x000000ff1e1e7208 */ /* 0x000fe40000800000 */
[----:B------:R-:W-:Y:S02]  /*1a60*/  FSETP.NEU.AND P1, PT, R32, RZ, PT ;  /* 0x000000ff2000720b */ /* 0x000fe40003f2d000 */
[----:B------:R-:W-:Y:S01]  /*1a70*/  @!P0 FMUL R18, R18, 16777216 ;  /* 0x4b80000012128820 */ /* 0x000fe20000400000 */
[----:B------:R-:W-:Y:S01]  /*1a80*/  FFMA R26, R26, R30, R9 ;  /* 0x0000001e1a1a7223 */ /* 0x000fe20000000009 */
[----:B------:R-:W-:Y:S01]  /*1a90*/  @P2 FMUL R3, R3, 0.25 ;  /* 0x3e80000003032820 */ /* 0x000fe20000400000 */
[----:B------:R-:W-:Y:S01]  /*1aa0*/  FFMA R4, R30, R4, R27 ;  /* 0x000000041e047223 */ /* 0x000fe2000000001b */
[----:B------:R1:W4:Y:S01]  /*1ab0*/  MUFU.RCP R34, R18 ;  /* 0x0000001200227308 */ /* 0x0003220000001000 */
[----:B---3--:R-:W-:Y:S01]  /*1ac0*/  FMUL R5, R31, R2 ;  /* 0x000000021f057220 */ /* 0x008fe20000400000 */
[----:B0-----:R-:W-:Y:S01]  /*1ad0*/  FADD R2, R6, R17 ;  /* 0x0000001106027221 */ /* 0x001fe20000000000 */
[----:B------:R-:W-:Y:S01]  /*1ae0*/  FADD R11, -R26, R11 ;  /* 0x0000000b1a0b7221 */ /* 0x000fe20000000100 */
[----:B------:R-:W-:Y:S01]  /*1af0*/  @!P0 FMUL R3, R3, 16777216 ;  /* 0x4b80000003038820 */ /* 0x000fe20000400000 */
[----:B------:R-:W-:Y:S01]  /*1b00*/  FADD R4, R4, R19 ;  /* 0x0000001304047221 */ /* 0x000fe20000000000 */
[----:B------:R-:W-:Y:S01]  /*1b10*/  FSEL R5, R5, RZ, P1 ;  /* 0x000000ff05057208 */ /* 0x000fe20000800000 */
[C---:B------:R-:W-:Y:S01]  /*1b20*/  FMUL R27, R2.reuse, 0.25 ;  /* 0x3e800000021b7820 */ /* 0x040fe20000400000 */
[C---:B------:R-:W-:Y:S01]  /*1b30*/  FSETP.GT.AND P2, PT, |R2|.reuse, 8.50705917302346158658e+37, PT ;  /* 0x7e8000000200780b */ /* 0x040fe20003f44200 */
[C---:B-1----:R-:W-:Y:S01]  /*1b40*/  FMUL R18, R11.reuse, R11 ;  /* 0x0000000b0b127220 */ /* 0x042fe20000400000 */
[----:B------:R-:W-:Y:S01]  /*1b50*/  FSETP.GEU.AND P3, PT, |R2|, 1.175494350822287508e-38, PT ;  /* 0x008000000200780b */ /* 0x000fe20003f6e200 */
[----:B------:R-:W-:Y:S01]  /*1b60*/  FFMA R25, R11, R5, R26 ;  /* 0x000000050b197223 */ /* 0x000fe2000000001a */
[----:B------:R-:W-:Y:S01]  /*1b70*/  FADD R11, R7, R2 ;  /* 0x00000002070b7221 */ /* 0x000fe20000000000 */
[----:B------:R-:W-:Y:S01]  /*1b80*/  FMUL R18, R41, R18 ;  /* 0x0000001229127220 */ /* 0x000fe20000400000 */
[----:B------:R-:W-:Y:S01]  /*1b90*/  FSEL R27, R27, R2, P2 ;  /* 0x000000021b1b7208 */ /* 0x000fe20001000000 */
[----:B------:R-:W-:Y:S01]  /*1ba0*/  FADD R12, -R25, R12 ;  /* 0x0000000c190c7221 */ /* 0x000fe20000000100 */
[----:B----4-:R-:W-:Y:S01]  /*1bb0*/  FMUL R34, R34, R3 ;  /* 0x0000000322227220 */ /* 0x010fe20000400000 */
[----:B------:R-:W-:Y:S01]  /*1bc0*/  FFMA R5, R5, R18, R4 ;  /* 0x0000001205057223 */ /* 0x000fe20000000004 */
[----:B------:R-:W-:Y:S01]  /*1bd0*/  FSETP.NEU.AND P1, PT, R17, RZ, PT ;  /* 0x000000ff1100720b */ /* 0x000fe20003f2d000 */
[----:B------:R-:W-:Y:S01]  /*1be0*/  FMUL R3, R12, R12 ;  /* 0x0000000c0c037220 */ /* 0x000fe20000400000 */
[----:B------:R-:W-:Y:S01]  /*1bf0*/  FSETP.GEU.AND P0, PT, |R11|, 1.175494350822287508e-38, PT ;  /* 0x008000000b00780b */ /* 0x000fe20003f0e200 */
[----:B------:R-:W-:Y:S01]  /*1c00*/  FADD R5, R5, R20 ;  /* 0x0000001405057221 */ /* 0x000fe20000000000 */
[----:B------:R-:W-:Y:S01]  /*1c10*/  FSEL R34, R34, RZ, P1 ;  /* 0x000000ff22227208 */ /* 0x000fe20000800000 */
[----:B------:R-:W-:Y:S01]  /*1c20*/  FMUL R18, R11, 0.25 ;  /* 0x3e8000000b127820 */ /* 0x000fe20000400000 */
[----:B------:R-:W-:Y:S01]  /*1c30*/  @P2 FMUL R6, R6, 0.25 ;  /* 0x3e80000006062820 */ /* 0x000fe20000400000 */
[----:B--2---:R-:W-:Y:S01]  /*1c40*/  FADD R20, R28, R11 ;  /* 0x0000000b1c147221 */ /* 0x004fe20000000000 */
[----:B------:R-:W-:Y:S01]  /*1c50*/  @!P3 FMUL R27, R27, 16777216 ;  /* 0x4b8000001b1bb820 */ /* 0x000fe20000400000 */
[----:B------:R-:W-:Y:S01]  /*1c60*/  FSETP.GT.AND P1, PT, |R11|, 8.50705917302346158658e+37, PT ;  /* 0x7e8000000b00780b */ /* 0x000fe20003f24200 */
[----:B------:R-:W-:Y:S01]  /*1c70*/  FMUL R3, R32, R3 ;  /* 0x0000000320037220 */ /* 0x000fe20000400000 */
[----:B------:R-:W-:Y:S01]  /*1c80*/  @!P3 FMUL R6, R6, 16777216 ;  /* 0x4b8000000606b820 */ /* 0x000fe20000400000 */
[----:B------:R-:W-:Y:S01]  /*1c90*/  FSETP.GEU.AND P3, PT, |R20|, 1.175494350822287508e-38, PT ;  /* 0x008000001400780b */ /* 0x000fe20003f6e200 */
[----:B------:R-:W-:Y:S01]  /*1ca0*/  FADD R19, R29, R20 ;  /* 0x000000141d137221 */ /* 0x000fe20000000000 */
[----:B------:R-:W-:Y:S01]  /*1cb0*/  FSEL R18, R18, R11, P1 ;  /* 0x0000000b12127208 */ /* 0x000fe20000800000 */
[----:B------:R-:W0:Y:S01]  /*1cc0*/  MUFU.RCP R27, R27 ;  /* 0x0000001b001b7308 */ /* 0x000e220000001000 */
[----:B------:R-:W-:Y:S01]  /*1cd0*/  FFMA R4, R34, R3, R5 ;  /* 0x0000000322047223 */ /* 0x000fe20000000005 */
[C---:B------:R-:W-:Y:S01]  /*1ce0*/  FMUL R3, R20.reuse, 0.25 ;  /* 0x3e80000014037820 */ /* 0x040fe20000400000 */
[----:B------:R-:W-:Y:S01]  /*1cf0*/  FSETP.GT.AND P4, PT, |R20|, 8.50705917302346158658e+37, PT ;  /* 0x7e8000001400780b */ /* 0x000fe20003f84200 */
[----:B------:R-:W-:Y:S01]  /*1d00*/  @!P0 FMUL R18, R18, 16777216 ;  /* 0x4b80000012128820 */ /* 0x000fe20000400000 */
[C---:B------:R-:W-:Y:S01]  /*1d10*/  FSETP.GEU.AND P2, PT, |R19|.reuse, 1.175494350822287508e-38, PT ;  /* 0x008000001300780b */ /* 0x040fe20003f4e200 */
[----:B------:R-:W-:Y:S01]  /*1d20*/  FMUL R26, R19, 0.25 ;  /* 0x3e800000131a7820 */ /* 0x000fe20000400000 */
[----:B------:R-:W-:Y:S01]  /*1d30*/  FSEL R5, R3, R20, P4 ;  /* 0x0000001403057208 */ /* 0x000fe20002000000 */
[----:B------:R-:W-:Y:S01]  /*1d40*/  @P1 FMUL R7, R7, 0.25 ;  /* 0x3e80000007071820 */ /* 0x000fe20000400000 */
[----:B------:R-:W-:Y:S01]  /*1d50*/  FSETP.GT.AND P1, PT, |R19|, 8.50705917302346158658e+37, PT ;  /* 0x7e8000001300780b */ /* 0x000fe20003f24200 */
[----:B------:R-:W1:Y:S01]  /*1d60*/  MUFU.RCP R18, R18 ;  /* 0x0000001200127308 */ /* 0x000e620000001000 */
[----:B------:R-:W2:Y:S01]  /*1d70*/  SHFL.BFLY PT, R30, R19, 0x10, 0x1f ;  /* 0x0e001f00131e7f89 */ /* 0x000ea200000e0000 */
[----:B------:R-:W-:Y:S01]  /*1d80*/  @!P3 FMUL R5, R5, 16777216 ;  /* 0x4b8000000505b820 */ /* 0x000fe20000400000 */
[----:B------:R-:W-:Y:S01]  /*1d90*/  FSEL R26, R26, R19, P1 ;  /* 0x000000131a1a7208 */ /* 0x000fe20000800000 */
[----:B------:R-:W-:Y:S01]  /*1da0*/  FFMA R12, R12, R34, R25 ;  /* 0x000000220c0c7223 */ /* 0x000fe20000000019 */
[----:B------:R-:W-:Y:S01]  /*1db0*/  FSETP.NEU.AND P5, PT, R2, RZ, PT ;  /* 0x000000ff0200720b */ /* 0x000fe20003fad000 */
[----:B0-----:R-:W-:Y:S01]  /*1dc0*/  FMUL R27, R27, R6 ;  /* 0x000000061b1b7220 */ /* 0x001fe20000400000 */
[----:B------:R-:W-:Y:S01]  /*1dd0*/  @!P0 FMUL R7, R7, 16777216 ;  /* 0x4b80000007078820 */ /* 0x000fe20000400000 */
[----:B------:R-:W0:Y:S01]  /*1de0*/  MUFU.RCP R5, R5 ;  /* 0x0000000500057308 */ /* 0x000e220000001000 */
[----:B------:R-:W-:Y:S01]  /*1df0*/  @!P2 FMUL R26, R26, 16777216 ;  /* 0x4b8000001a1aa820 */ /* 0x000fe20000400000 */
[----:B------:R-:W-:Y:S01]  /*1e00*/  FADD R13, -R12, R13 ;  /* 0x0000000d0c0d7221 */ /* 0x000fe20000000100 */
[----:B------:R-:W-:Y:S01]  /*1e10*/  FSEL R27, R27, RZ, P5 ;  /* 0x000000ff1b1b7208 */ /* 0x000fe20002800000 */
[----:B------:R-:W-:Y:S01]  /*1e20*/  @P4 FMUL R28, R28, 0.25 ;  /* 0x3e8000001c1c4820 */ /* 0x000fe20000400000 */
[----:B------:R-:W-:Y:S01]  /*1e30*/  FSETP.NEU.AND P0, PT, R11, RZ, PT ;  /* 0x000000ff0b00720b */ /* 0x000fe20003f0d000 */
[C---:B------:R-:W-:Y:S01]  /*1e40*/  FMUL R6, R13.reuse, R13 ;  /* 0x0000000d0d067220 */ /* 0x040fe20000400000 */
[----:B------:R-:W-:Y:S01]  /*1e50*/  FADD R4, R4, R21 ;  /* 0x0000001504047221 */ /* 0x000fe20000000000 */
[----:B-1----:R-:W-:Y:S01]  /*1e60*/  FMUL R18, R18, R7 ;  /* 0x0000000712127220 */ /* 0x002fe20000400000 */
[----:B------:R-:W1:Y:S01]  /*1e70*/  MUFU.RCP R26, R26 ;  /* 0x0000001a001a7308 */ /* 0x000e620000001000 */
[----:B------:R-:W-:Y:S01]  /*1e80*/  FFMA R13, R13, R27, R12 ;  /* 0x0000001b0d0d7223 */ /* 0x000fe2000000000c */
[----:B------:R-:W-:Y:S01]  /*1e90*/  @!P3 FMUL R28, R28, 16777216 ;  /* 0x4b8000001c1cb820 */ /* 0x000fe20000400000 */
[----:B------:R-:W-:Y:S01]  /*1ea0*/  FMUL R6, R17, R6 ;  /* 0x0000000611067220 */ /* 0x000fe20000400000 */
[----:B------:R-:W-:Y:S01]  /*1eb0*/  FSEL R18, R18, RZ, P0 ;  /* 0x000000ff12127208 */ /* 0x000fe20000000000 */
[----:B------:R-:W-:Y:S01]  /*1ec0*/  FADD R14, -R13, R14 ;  /* 0x0000000e0d0e7221 */ /* 0x000fe20000000100 */
[----:B------:R-:W-:Y:S01]  /*1ed0*/  @P1 FMUL R29, R29, 0.25 ;  /* 0x3e8000001d1d1820 */ /* 0x000fe20000400000 */
[----:B0-----:R-:W-:Y:S01]  /*1ee0*/  FMUL R5, R5, R28 ;  /* 0x0000001c05057220 */ /* 0x001fe20000400000 */
[----:B------:R-:W-:Y:S01]  /*1ef0*/  FFMA R27, R27, R6, R4 ;  /* 0x000000061b1b7223 */ /* 0x000fe20000000004 */
[----:B------:R-:W-:Y:S01]  /*1f00*/  FMUL R3, R14, R14 ;  /* 0x0000000e0e037220 */ /* 0x000fe20000400000 */
[----:B------:R-:W-:Y:S01]  /*1f10*/  FSETP.NEU.AND P0, PT, R20, RZ, PT ;  /* 0x000000ff1400720b */ /* 0x000fe20003f0d000 */
[----:B------:R-:W-:Y:S01]  /*1f20*/  FFMA R14, R14, R18, R13 ;  /* 0x000000120e0e7223 */ /* 0x000fe2000000000d */
[----:B--2---:R-:W-:Y:S01]  /*1f30*/  FADD R6, R19, R30 ;  /* 0x0000001e13067221 */ /* 0x004fe20000000000 */
[----:B------:R-:W-:Y:S01]  /*1f40*/  @!P2 FMUL R29, R29, 16777216 ;  /* 0x4b8000001d1da820 */ /* 0x000fe20000400000 */
[----:B------:R-:W-:Y:S01]  /*1f50*/  FADD R27, R27, R22 ;  /* 0x000000161b1b7221 */ /* 0x000fe20000000000 */
[----:B------:R-:W-:Y:S01]  /*1f60*/  FMUL R3, R2, R3 ;  /* 0x0000000302037220 */ /* 0x000fe20000400000 */
[----:B------:R-:W-:Y:S01]  /*1f70*/  FSEL R5, R5, RZ, P0 ;  /* 0x000000ff05057208 */ /* 0x000fe20000000000 */
[----:B------:R-:W-:Y:S01]  /*1f80*/  FADD R15, -R14, R15 ;  /* 0x0000000f0e0f7221 */ /* 0x000fe20000000100 */
[----:B-1----:R-:W-:Y:S01]  /*1f90*/  FMUL R26, R26, R29 ;  /* 0x0000001d1a1a7220 */ /* 0x002fe20000400000 */
[----:B------:R-:W-:Y:S01]  /*1fa0*/  FSETP.GEU.AND P2, PT, |R6|, 1.175494350822287508e-38, PT ;  /* 0x008000000600780b */ /* 0x000fe20003f4e200 */
[----:B------:R-:W-:Y:S01]  /*1fb0*/  FFMA R18, R18, R3, R27 ;  /* 0x0000000312127223 */ /* 0x000fe2000000001b */
[----:B------:R-:W-:Y:S01]  /*1fc0*/  FSETP.NEU.AND P1, PT, R19, RZ, PT ;  /* 0x000000ff1300720b */ /* 0x000fe20003f2d000 */
[----:B------:R-:W0:Y:S01]  /*1fd0*/  SHFL.BFLY PT, R13, R6, 0x8, 0x1f ;  /* 0x0d001f00060d7f89 */ /* 0x000e2200000e0000 */
[C---:B------:R-:W-:Y:S01]  /*1fe0*/  FFMA R3, R15.reuse, R5, R14 ;  /* 0x000000050f037223 */ /* 0x040fe2000000000e */
[C---:B------:R-:W-:Y:S01]  /*1ff0*/  FMUL R7, R6.reuse, 0.25 ;  /* 0x3e80000006077820 */ /* 0x040fe20000400000 */
[----:B------:R-:W-:Y:S01]  /*2000*/  FSETP.GT.AND P0, PT, |R6|, 8.50705917302346158658e+37, PT ;  /* 0x7e8000000600780b */ /* 0x000fe20003f04200 */
[----:B------:R-:W-:Y:S01]  /*2010*/  FMUL R2, R15, R15 ;  /* 0x0000000f0f027220 */ /* 0x000fe20000400000 */
[----:B------:R-:W-:Y:S01]  /*2020*/  FSEL R26, R26, RZ, P1 ;  /* 0x000000ff1a1a7208 */ /* 0x000fe20000800000 */
[----:B------:R-:W-:Y:S01]  /*2030*/  FADD R16, -R3, R16 ;  /* 0x0000001003107221 */ /* 0x000fe20000000100 */
[----:B------:R-:W-:Y:S01]  /*2040*/  FSEL R12, R7, R6, P0 ;  /* 0x00000006070c7208 */ /* 0x000fe20000000000 */
[----:B------:R-:W-:Y:S01]  /*2050*/  FADD R18, R18, R23 ;  /* 0x0000001712127221 */ /* 0x000fe20000000000 */
[----:B------:R-:W-:Y:S01]  /*2060*/  FMUL R2, R11, R2 ;  /* 0x000000020b027220 */ /* 0x000fe20000400000 */
[C---:B------:R-:W-:Y:S01]  /*2070*/  FFMA R3, R16.reuse, R26, R3 ;  /* 0x0000001a10037223 */ /* 0x040fe20000000003 */
[----:B------:R-:W-:Y:S01]  /*2080*/  FMUL R7, R16, R16 ;  /* 0x0000001010077220 */ /* 0x000fe20000400000 */
[----:B------:R-:W-:Y:S01]  /*2090*/  @!P2 FMUL R12, R12, 16777216 ;  /* 0x4b8000000c0ca820 */ /* 0x000fe20000400000 */
[----:B------:R-:W-:Y:S01]  /*20a0*/  FFMA R5, R5, R2, R18 ;  /* 0x0000000205057223 */ /* 0x000fe20000000012 */
[----:B------:R-:W-:Y:S01]  /*20b0*/  FSETP.NEU.AND P1, PT, R6, RZ, PT ;  /* 0x000000ff0600720b */ /* 0x000fe20003f2d000 */
[----:B------:R-:W1:Y:S01]  /*20c0*/  SHFL.BFLY PT, R2, R3, 0x10, 0x1f ;  /* 0x0e001f0003027f89 */ /* 0x000e6200000e0000 */
[----:B------:R2:W3:Y:S01]  /*20d0*/  MUFU.RCP R11, R12 ;  /* 0x0000000c000b7308 */ /* 0x0004e20000001000 */
[----:B------:R-:W-:Y:S01]  /*20e0*/  FADD R5, R5, R24 ;  /* 0x0000001805057221 */ /* 0x000fe20000000000 */
[----:B------:R-:W-:Y:S01]  /*20f0*/  FMUL R7, R20, R7 ;  /* 0x0000000714077220 */ /* 0x000fe20000400000 */
[----:B------:R-:W-:-:S03]  /*2100*/  @P0 FMUL R30, R30, 0.25 ;  /* 0x3e8000001e1e0820 */ /* 0x000fc60000400000 */
[----:B------:R-:W-:Y:S01]  /*2110*/  FFMA R5, R26, R7, R5 ;  /* 0x000000071a057223 */ /* 0x000fe20000000005 */
[----:B------:R-:W-:Y:S01]  /*2120*/  @!P2 FMUL R30, R30, 16777216 ;  /* 0x4b8000001e1ea820 */ /* 0x000fe20000400000 */
[----:B0-----:R-:W-:-:S03]  /*2130*/  FADD R7, R6, R13 ;  /* 0x0000000d06077221 */ /* 0x001fc60000000000 */
[----:B------:R-:W0:Y:S01]  /*2140*/  SHFL.BFLY PT, R4, R5, 0x10, 0x1f ;  /* 0x0e001f0005047f89 */ /* 0x000e2200000e0000 */
[C---:B--2---:R-:W-:Y:S01]  /*2150*/  FMUL R12, R7.reuse, 0.25 ;  /* 0x3e800000070c7820 */ /* 0x044fe20000400000 */
[C---:B------:R-:W-:Y:S02]  /*2160*/  FSETP.GEU.AND P2, PT, |R7|.reuse, 1.175494350822287508e-38, PT ;  /* 0x008000000700780b */ /* 0x040fe40003f4e200 */
[----:B------:R-:W-:Y:S01]  /*2170*/  FSETP.GT.AND P0, PT, |R7|, 8.50705917302346158658e+37, PT ;  /* 0x7e8000000700780b */ /* 0x000fe20003f04200 */
[----:B---3--:R-:W-:Y:S01]  /*2180*/  FMUL R11, R11, R30 ;  /* 0x0000001e0b0b7220 */ /* 0x008fe20000400000 */
[----:B------:R-:W2:Y:S02]  /*2190*/  SHFL.BFLY PT, R16, R7, 0x4, 0x1f ;  /* 0x0c801f0007107f89 */ /* 0x000ea400000e0000 */
[----:B------:R-:W-:Y:S02]  /*21a0*/  FSEL R14, R12, R7, P0 ;  /* 0x000000070c0e7208 */ /* 0x000fe40000000000 */
[----:B------:R-:W-:Y:S01]  /*21b0*/  FSEL R11, R11, RZ, P1 ;  /* 0x000000ff0b0b7208 */ /* 0x000fe20000800000 */
[----:B-1----:R-:W-:Y:S01]  /*21c0*/  FADD R2, -R3, R2 ;  /* 0x0000000203027221 */ /* 0x002fe20000000100 */
[----:B------:R-:W-:-:S03]  /*21d0*/  FSETP.NEU.AND P1, PT, R7, RZ, PT ;  /* 0x000000ff0700720b */ /* 0x000fc60003f2d000 */
[----:B------:R-:W-:Y:S01]  /*21e0*/  @!P2 FMUL R14, R14, 16777216 ;  /* 0x4b8000000e0ea820 */ /* 0x000fe20000400000 */
[C---:B------:R-:W-:Y:S01]  /*21f0*/  FFMA R3, R2.reuse, R11, R3 ;  /* 0x0000000b02037223 */ /* 0x040fe20000000003 */
[----:B------:R-:W-:Y:S01]  /*2200*/  FMUL R2, R2, R2 ;  /* 0x0000000202027220 */ /* 0x000fe20000400000 */
[----:B------:R-:W-:-:S03]  /*2210*/  @P0 FMUL R13, R13, 0.25 ;  /* 0x3e8000000d0d0820 */ /* 0x000fc60000400000 */
[----:B------:R-:W1:Y:S01]  /*2220*/  SHFL.BFLY PT, R12, R3, 0x8, 0x1f ;  /* 0x0d001f00030c7f89 */ /* 0x000e6200000e0000 */
[----:B------:R-:W-:Y:S01]  /*2230*/  FMUL R2, R19, R2 ;  /* 0x0000000213027220 */ /* 0x000fe20000400000 */
[----:B------:R-:W3:Y:S01]  /*2240*/  MUFU.RCP R14, R14 ;  /* 0x0000000e000e7308 */ /* 0x000ee20000001000 */
[----:B0-----:R-:W-:Y:S01]  /*2250*/  FADD R4, R5, R4 ;  /* 0x0000000405047221 */ /* 0x001fe20000000000 */
[----:B------:R-:W-:-:S03]  /*2260*/  @!P2 FMUL R13, R13, 16777216 ;  /* 0x4b8000000d0da820 */ /* 0x000fc60000400000 */
[----:B------:R-:W-:Y:S01]  /*2270*/  FFMA R2, R11, R2, R4 ;  /* 0x000000020b027223 */ /* 0x000fe20000000004 */
[----:B--2---:R-:W-:-:S04]  /*2280*/  FADD R15, R7, R16 ;  /* 0x00000010070f7221 */ /* 0x004fc80000000000 */
[----:B------:R-:W0:Y:S01]  /*2290*/  SHFL.BFLY PT, R5, R2, 0x8, 0x1f ;  /* 0x0d001f0002057f89 */ /* 0x000e2200000e0000 */
[C---:B------:R-:W-:Y:S01]  /*22a0*/  FMUL R4, R15.reuse, 0.25 ;  /* 0x3e8000000f047820 */ /* 0x040fe20000400000 */
[C---:B------:R-:W-:Y:S02]  /*22b0*/  FSETP.GEU.AND P2, PT, |R15|.reuse, 1.175494350822287508e-38, PT ;  /* 0x008000000f00780b */ /* 0x040fe40003f4e200 */
[----:B------:R-:W-:Y:S01]  /*22c0*/  FSETP.GT.AND P0, PT, |R15|, 8.50705917302346158658e+37, PT ;  /* 0x7e8000000f00780b */ /* 0x000fe20003f04200 */
[----:B------:R-:W2:Y:S01]  /*22d0*/  SHFL.BFLY PT, R18, R15, 0x2, 0x1f ;  /* 0x0c401f000f127f89 */ /* 0x000ea200000e0000 */
[----:B---3--:R-:W-:Y:S02]  /*22e0*/  FMUL R13, R14, R13 ;  /* 0x0000000d0e0d7220 */ /* 0x008fe40000400000 */
[----:B------:R-:W-:-:S03]  /*22f0*/  FSEL R14, R4, R15, P0 ;  /* 0x0000000f040e7208 */ /* 0x000fc60000000000 */
[----:B------:R-:W-:Y:S01]  /*2300*/  FSEL R13, R13, RZ, P1 ;  /* 0x000000ff0d0d7208 */ /* 0x000fe20000800000 */
[----:B-1----:R-:W-:Y:S01]  /*2310*/  FADD R12, -R3, R12 ;  /* 0x0000000c030c7221 */ /* 0x002fe20000000100 */
[----:B------:R-:W-:Y:S02]  /*2320*/  FSETP.NEU.AND P1, PT, R15, RZ, PT ;  /* 0x000000ff0f00720b */ /* 0x000fe40003f2d000 */
[----:B------:R-:W-:Y:S01]  /*2330*/  @!P2 FMUL R14, R14, 16777216 ;  /* 0x4b8000000e0ea820 */ /* 0x000fe20000400000 */
[C---:B------:R-:W-:Y:S01]  /*2340*/  FFMA R3, R12.reuse, R13, R3 ;  /* 0x0000000d0c037223 */ /* 0x040fe20000000003 */
[----:B------:R-:W-:Y:S01]  /*2350*/  FMUL R11, R12, R12 ;  /* 0x0000000c0c0b7220 */ /* 0x000fe20000400000 */
[----:B------:R-:W-:Y:S01]  /*2360*/  @P0 FMUL R16, R16, 0.25 ;  /* 0x3e80000010100820 */ /* 0x000fe20000400000 */
[----:B------:R-:W1:Y:S02]  /*2370*/  MUFU.RCP R17, R14 ;  /* 0x0000000e00117308 */ /* 0x000e640000001000 */
[----:B------:R-:W3:Y:S01]  /*2380*/  SHFL.BFLY PT, R4, R3, 0x4, 0x1f ;  /* 0x0c801f0003047f89 */ /* 0x000ee200000e0000 */
[----:B------:R-:W-:Y:S01]  /*2390*/  FMUL R11, R6, R11 ;  /* 0x0000000b060b7220 */ /* 0x000fe20000400000 */
[----:B------:R-:W-:Y:S01]  /*23a0*/  @!P2 FMUL R16, R16, 16777216 ;  /* 0x4b8000001010a820 */ /* 0x000fe20000400000 */
[----:B0-----:R-:W-:-:S04]  /*23b0*/  FADD R2, R2, R5 ;  /* 0x0000000502027221 */ /* 0x001fc80000000000 */
[----:B------:R-:W-:Y:S01]  /*23c0*/  FFMA R2, R13, R11, R2 ;  /* 0x0000000b0d027223 */ /* 0x000fe20000000002 */
[----:B--2---:R-:W-:-:S04]  /*23d0*/  FADD R11, R15, R18 ;  /* 0x000000120f0b7221 */ /* 0x004fc80000000000 */
[----:B------:R-:W0:Y:S01]  /*23e0*/  SHFL.BFLY PT, R5, R2, 0x4, 0x1f ;  /* 0x0c801f0002057f89 */ /* 0x000e2200000e0000 */
[----:B------:R-:W-:Y:S01]  /*23f0*/  FSETP.GEU.AND P2, PT, |R11|, 1.175494350822287508e-38, PT ;  /* 0x008000000b00780b */ /* 0x000fe20003f4e200 */
[----:B-1----:R-:W-:Y:S01]  /*2400*/  FMUL R17, R17, R16 ;  /* 0x0000001011117220 */ /* 0x002fe20000400000 */
[C---:B------:R-:W-:Y:S01]  /*2410*/  FMUL R12, R11.reuse, 0.25 ;  /* 0x3e8000000b0c7820 */ /* 0x040fe20000400000 */
[----:B------:R-:W-:Y:S01]  /*2420*/  FSETP.GT.AND P0, PT, |R11|, 8.50705917302346158658e+37, PT ;  /* 0x7e8000000b00780b */ /* 0x000fe20003f04200 */
[----:B------:R-:W1:Y:S02]  /*2430*/  SHFL.BFLY PT, R14, R11, 0x1, 0x1f ;  /* 0x0c201f000b0e7f89 */ /* 0x000e6400000e0000 */
[----:B------:R-:W-:Y:S02]  /*2440*/  FSEL R17, R17, RZ, P1 ;  /* 0x000000ff11117208 */ /* 0x000fe40000800000 */
[----:B------:R-:W-:Y:S01]  /*2450*/  FSEL R12, R12, R11, P0 ;  /* 0x0000000b0c0c7208 */ /* 0x000fe20000000000 */
[----:B---3--:R-:W-:-:S04]  /*2460*/  FADD R4, -R3, R4 ;  /* 0x0000000403047221 */ /* 0x008fc80000000100 */
[----:B------:R-:W-:Y:S01]  /*2470*/  @!P2 FMUL R12, R12, 16777216 ;  /* 0x4b8000000c0ca820 */ /* 0x000fe20000400000 */
[C---:B------:R-:W-:Y:S01]  /*2480*/  FFMA R3, R4.reuse, R17, R3 ;  /* 0x0000001104037223 */ /* 0x040fe20000000003 */
[----:B------:R-:W-:Y:S01]  /*2490*/  FMUL R6, R4, R4 ;  /* 0x0000000404067220 */ /* 0x000fe20000400000 */
[----:B------:R-:W-:Y:S01]  /*24a0*/  @P0 FMUL R18, R18, 0.25 ;  /* 0x3e80000012120820 */ /* 0x000fe20000400000 */
[----:B------:R-:W-:Y:S02]  /*24b0*/  FSETP.NEU.AND P0, PT, R11, RZ, PT ;  /* 0x000000ff0b00720b */ /* 0x000fe40003f0d000 */
[----:B------:R-:W2:Y:S01]  /*24c0*/  SHFL.BFLY PT, R4, R3, 0x2, 0x1f ;  /* 0x0c401f0003047f89 */ /* 0x000ea200000e0000 */
[----:B------:R-:W-:Y:S01]  /*24d0*/  FMUL R6, R7, R6 ;  /* 0x0000000607067220 */ /* 0x000fe20000400000 */
[----:B------:R-:W-:Y:S01]  /*24e0*/  @!P2 FMUL R18, R18, 16777216 ;  /* 0x4b8000001212a820 */ /* 0x000fe20000400000 */
[----:B0-----:R-:W-:Y:S01]  /*24f0*/  FADD R2, R2, R5 ;  /* 0x0000000502027221 */ /* 0x001fe20000000000 */
[----:B------:R-:W0:Y:S03]  /*2500*/  MUFU.RCP R7, R12 ;  /* 0x0000000c00077308 */ /* 0x000e260000001000 */
[----:B------:R-:W-:Y:S01]  /*2510*/  FFMA R2, R17, R6, R2 ;  /* 0x0000000611027223 */ /* 0x000fe20000000002 */
[----:B-1----:R-:W-:Y:S01]  /*2520*/  FADD R13, R11, R14 ;  /* 0x0000000e0b0d7221 */ /* 0x002fe20000000000 */
[----:B------:R-:W1:Y:S04]  /*2530*/  S2R R17, SR_TID.X ;  /* 0x0000000000117919 */ /* 0x000e680000002100 */
[----:B------:R-:W3:Y:S01]  /*2540*/  SHFL.BFLY PT, R5, R2, 0x2, 0x1f ;  /* 0x0c401f0002057f89 */ /* 0x000ee200000e0000 */
[----:B------:R-:W-:Y:S01]  /*2550*/  FSETP.GEU.AND P1, PT, |R13|, 1.175494350822287508e-38, PT ;  /* 0x008000000d00780b */ /* 0x000fe20003f2e200 */
[----:B0-----:R-:W-:Y:S01]  /*2560*/  FMUL R7, R7, R18 ;  /* 0x0000001207077220 */ /* 0x001fe20000400000 */
[----:B--2---:R-:W-:-:S04]  /*2570*/  FADD R4, -R3, R4 ;  /* 0x0000000403047221 */ /* 0x004fc80000000100 */
[----:B------:R-:W-:Y:S02]  /*2580*/  FSEL R7, R7, RZ, P0 ;  /* 0x000000ff07077208 */ /* 0x000fe40000000000 */
[C---:B------:R-:W-:Y:S01]  /*2590*/  FSETP.GT.AND P0, PT, |R13|.reuse, 8.50705917302346158658e+37, PT ;  /* 0x7e8000000d00780b */ /* 0x040fe20003f04200 */
[C---:B------:R-:W-:Y:S02]  /*25a0*/  FMUL R6, R4.reuse, R4 ;  /* 0x0000000404067220 */ /* 0x040fe40000400000 */
[----:B------:R-:W-:Y:S01]  /*25b0*/  FFMA R3, R4, R7, R3 ;  /* 0x0000000704037223 */ /* 0x000fe20000000003 */
[----:B------:R-:W-:Y:S01]  /*25c0*/  FMUL R4, R13, 0.25 ;  /* 0x3e8000000d047820 */ /* 0x000fe20000400000 */
[----:B------:R-:W-:-:S04]  /*25d0*/  FMUL R6, R15, R6 ;  /* 0x000000060f067220 */ /* 0x000fc80000400000 */
[----:B------:R-:W-:Y:S01]  /*25e0*/  FSEL R12, R4, R13, P0 ;  /* 0x0000000d040c7208 */ /* 0x000fe20000000000 */
[----:B---3--:R-:W-:Y:S01]  /*25f0*/  FADD R2, R2, R5 ;  /* 0x0000000502027221 */ /* 0x008fe20000000000 */
[----:B------:R-:W0:Y:S02]  /*2600*/  SHFL.BFLY PT, R4, R3, 0x1, 0x1f ;  /* 0x0c201f0003047f89 */ /* 0x000e2400000e0000 */
[----:B------:R-:W-:Y:S01]  /*2610*/  @P0 FMUL R14, R14, 0.25 ;  /* 0x3e8000000e0e0820 */ /* 0x000fe20000400000 */
[----:B------:R-:W-:Y:S01]  /*2620*/  FFMA R2, R7, R6, R2 ;  /* 0x0000000607027223 */ /* 0x000fe20000000002 */
[----:B------:R-:W-:Y:S01]  /*2630*/  @!P1 FMUL R12, R12, 16777216 ;  /* 0x4b8000000c0c9820 */ /* 0x000fe20000400000 */
[----:B------:R-:W-:Y:S01]  /*2640*/  FSETP.NEU.AND P0, PT, R13, RZ, PT ;  /* 0x000000ff0d00720b */ /* 0x000fe20003f0d000 */
[----:B------:R-:W-:Y:S01]  /*2650*/  @!P1 FMUL R14, R14, 16777216 ;  /* 0x4b8000000e0e9820 */ /* 0x000fe20000400000 */
[----:B-1----:R-:W-:Y:S01]  /*2660*/  ISETP.GE.AND P1, PT, R17, 0x8, PT ;  /* 0x000000081100780c */ /* 0x002fe20003f26270 */
[----:B------:R-:W1:Y:S01]  /*2670*/  MUFU.RCP R7, R12 ;  /* 0x0000000c00077308 */ /* 0x000e620000001000 */
[----:B------:R-:W2:Y:S01]  /*2680*/  SHFL.BFLY PT, R5, R2, 0x1, 0x1f ;  /* 0x0c201f0002057f89 */ /* 0x000ea200000e0000 */
[----:B-1----:R-:W-:Y:S01]  /*2690*/  FMUL R7, R7, R14 ;  /* 0x0000000e07077220 */ /* 0x002fe20000400000 */
[----:B0-----:R-:W-:-:S04]  /*26a0*/  FADD R4, -R3, R4 ;  /* 0x0000000403047221 */ /* 0x001fc80000000100 */
[----:B------:R-:W-:Y:S01]  /*26b0*/  FSEL R7, R7, RZ, P0 ;  /* 0x000000ff07077208 */ /* 0x000fe20000000000 */
[----:B------:R-:W-:Y:S01]  /*26c0*/  FMUL R14, R4, R4 ;  /* 0x00000004040e7220 */ /* 0x000fe20000400000 */
[----:B------:R-:W-:Y:S01]  /*26d0*/  LOP3.LUT P0, RZ, R17, 0x1f, RZ, 0xc0, !PT ;  /* 0x0000001f11ff7812 */ /* 0x000fe2000780c0ff */
[----:B--2---:R-:W-:Y:S02]  /*26e0*/  FADD R6, R2, R5 ;  /* 0x0000000502067221 */ /* 0x004fe40000000000 */
[----:B------:R-:W-:Y:S01]  /*26f0*/  FMUL R14, R11, R14 ;  /* 0x0000000e0b0e7220 */ /* 0x000fe20000400000 */
[----:B------:R-:W-:Y:S01]  /*2700*/  SHF.R.U32.HI R2, RZ, 0x3, R17 ;  /* 0x00000003ff027819 */ /* 0x000fe20000011611 */
[----:B------:R-:W-:Y:S02]  /*2710*/  FFMA R11, R4, R7, R3 ;  /* 0x00000007040b7223 */ /* 0x000fe40000000003 */
[----:B------:R-:W-:Y:S01]  /*2720*/  FFMA R7, R7, R14, R6 ;  /* 0x0000000e07077223 */ /* 0x000fe20000000006 */
[----:B------:R-:W-:-:S05]  /*2730*/  LOP3.LUT R2, R2, 0x1c, RZ, 0xc0, !PT ;  /* 0x0000001c02027812 */ /* 0x000fca00078ec0ff */
[----:B------:R-:W-:Y:S04]  /*2740*/  @!P0 STS [R2+0x40], R13 ;  /* 0x0000400d02008388 */ /* 0x000fe80000000800 */
[----:B------:R-:W-:Y:S04]  /*2750*/  @!P0 STS [R2], R11 ;  /* 0x0000000b02008388 */ /* 0x000fe80000000800 */
[----:B------:R-:W-:Y:S04]  /*2760*/  @!P0 STS [R2+0x20], R7 ;  /* 0x0000200702008388 */ /* 0x000fe80000000800 */
[----:B------:R-:W-:Y:S06]  /*2770*/  BAR.SYNC 0x0 ;  /* 0x0000000000007b1d */ /* 0x000fec0000000000 */
[----:B------:R-:W0:Y:S04]  /*2780*/  @!P1 LDS R10, [R17.X4+0x40] ;  /* 0x00004000110a9984 */ /* 0x000e280000004800 */
[----:B------:R-:W-:Y:S04]  /*2790*/  @!P1 LDS R8, [R17.X4] ;  /* 0x0000000011089984 */ /* 0x000fe80000004800 */
[----:B------:R-:W1:Y:S04]  /*27a0*/  @!P1 LDS R9, [R17.X4+0x20] ;  /* 0x0000200011099984 */ /* 0x000e680000004800 */
[----:B0-----:R-:W0:Y:S04]  /*27b0*/  SHFL.BFLY PT, R5, R10, 0x4, 0x1f ;  /* 0x0c801f000a057f89 */ /* 0x001e2800000e0000 */
[----:B-1----:R-:W1:Y:S01]  /*27c0*/  SHFL.BFLY PT, R2, R9, 0x4, 0x1f ;  /* 0x0c801f0009027f89 */ /* 0x002e6200000e0000 */
[----:B0-----:R-:W-:-:S04]  /*27d0*/  FADD R4, R10, R5 ;  /* 0x000000050a047221 */ /* 0x001fc80000000000 */
[C---:B------:R-:W-:Y:S01]  /*27e0*/  FMUL R3, R4.reuse, 0.25 ;  /* 0x3e80000004037820 */ /* 0x040fe20000400000 */
[C---:B------:R-:W-:Y:S01]  /*27f0*/  FSETP.GEU.AND P1, PT, |R4|.reuse, 1.175494350822287508e-38, PT ;  /* 0x008000000400780b */ /* 0x040fe20003f2e200 */
[----:B------:R-:W0:Y:S01]  /*2800*/  SHFL.BFLY PT, R11, R4, 0x2, 0x1f ;  /* 0x0c401f00040b7f89 */ /* 0x000e2200000e0000 */
[----:B------:R-:W-:Y:S01]  /*2810*/  FSETP.GT.AND P0, PT, |R4|, 8.50705917302346158658e+37, PT ;  /* 0x7e8000000400780b */ /* 0x000fe20003f04200 */
[----:B-1----:R-:W-:-:S03]  /*2820*/  FADD R2, R9, R2 ;  /* 0x0000000209027221 */ /* 0x002fc60000000000 */
[----:B------:R-:W-:Y:S02]  /*2830*/  FSEL R6, R3, R4, P0 ;  /* 0x0000000403067208 */ /* 0x000fe40000000000 */
[----:B------:R-:W1:Y:S05]  /*2840*/  SHFL.BFLY PT, R3, R8, 0x4, 0x1f ;  /* 0x0c801f0008037f89 */ /* 0x000e6a00000e0000 */
[----:B------:R-:W-:Y:S02]  /*2850*/  @!P1 FMUL R6, R6, 16777216 ;  /* 0x4b80000006069820 */ /* 0x000fe40000400000 */
[----:B------:R-:W-:-:S04]  /*2860*/  @P0 FMUL R5, R5, 0.25 ;  /* 0x3e80000005050820 */ /* 0x000fc80000400000 */
[----:B------:R-:W2:Y:S01]  /*2870*/  MUFU.RCP R6, R6 ;  /* 0x0000000600067308 */ /* 0x000ea20000001000 */
[----:B------:R-:W-:Y:S01]  /*2880*/  @!P1 FMUL R5, R5, 16777216 ;  /* 0x4b80000005059820 */ /* 0x000fe20000400000 */
[C---:B------:R-:W-:Y:S01]  /*2890*/  FSETP.NEU.AND P1, PT, R4.reuse, RZ, PT ;  /* 0x000000ff0400720b */ /* 0x040fe20003f2d000 */
[----:B0-----:R-:W-:-:S04]  /*28a0*/  FADD R12, R4, R11 ;  /* 0x0000000b040c7221 */ /* 0x001fc80000000000 */
[C---:B------:R-:W-:Y:S01]  /*28b0*/  FMUL R13, R12.reuse, 0.25 ;  /* 0x3e8000000c0d7820 */ /* 0x040fe20000400000 */
[C---:B------:R-:W-:Y:S01]  /*28c0*/  FSETP.GEU.AND P2, PT, |R12|.reuse, 1.175494350822287508e-38, PT ;  /* 0x008000000c00780b */ /* 0x040fe20003f4e200 */
[----:B------:R-:W0:Y:S01]  /*28d0*/  SHFL.BFLY PT, R15, R12, 0x1, 0x1f ;  /* 0x0c201f000c0f7f89 */ /* 0x000e2200000e0000 */
[----:B------:R-:W-:Y:S01]  /*28e0*/  FSETP.GT.AND P0, PT, |R12|, 8.50705917302346158658e+37, PT ;  /* 0x7e8000000c00780b */ /* 0x000fe20003f04200 */
[----:B-1----:R-:W-:Y:S01]  /*28f0*/  FADD R3, -R8, R3 ;  /* 0x0000000308037221 */ /* 0x002fe20000000100 */
[----:B--2---:R-:W-:Y:S02]  /*2900*/  FMUL R5, R6, R5 ;  /* 0x0000000506057220 */ /* 0x004fe40000400000 */
[----:B------:R-:W-:Y:S01]  /*2910*/  FSEL R13, R13, R12, P0 ;  /* 0x0000000c0d0d7208 */ /* 0x000fe20000000000 */
[----:B------:R-:W-:Y:S02]  /*2920*/  FMUL R7, R3, R3 ;  /* 0x0000000303077220 */ /* 0x000fe40000400000 */
[----:B------:R-:W-:-:S02]  /*2930*/  FSEL R5, R5, RZ, P1 ;  /* 0x000000ff05057208 */ /* 0x000fc40000800000 */
[----:B------:R-:W-:Y:S02]  /*2940*/  FMUL R7, R10, R7 ;  /* 0x000000070a077220 */ /* 0x000fe40000400000 */
[----:B------:R-:W-:Y:S01]  /*2950*/  @!P2 FMUL R13, R13, 16777216 ;  /* 0x4b8000000d0da820 */ /* 0x000fe20000400000 */
[----:B------:R-:W-:Y:S01]  /*2960*/  FFMA R3, R3, R5, R8 ;  /* 0x0000000503037223 */ /* 0x000fe20000000008 */
[----:B------:R-:W-:Y:S02]  /*2970*/  FFMA R2, R5, R7, R2 ;  /* 0x0000000705027223 */ /* 0x000fe40000000002 */
[----:B------:R-:W1:Y:S01]  /*2980*/  MUFU.RCP R8, R13 ;  /* 0x0000000d00087308 */ /* 0x000e620000001000 */
[----:B------:R-:W-:Y:S01]  /*2990*/  @P0 FMUL R11, R11, 0.25 ;  /* 0x3e8000000b0b0820 */ /* 0x000fe20000400000 */
[----:B------:R-:W-:Y:S01]  /*29a0*/  FSETP.NEU.AND P0, PT, R12, RZ, PT ;  /* 0x000000ff0c00720b */ /* 0x000fe20003f0d000 */
[----:B------:R-:W2:Y:S02]  /*29b0*/  SHFL.BFLY PT, R6, R3, 0x2, 0x1f ;  /* 0x0c401f0003067f89 */ /* 0x000ea400000e0000 */
[----:B------:R-:W-:-:S02]  /*29c0*/  @!P2 FMUL R11, R11, 16777216 ;  /* 0x4b8000000b0ba820 */ /* 0x000fc40000400000 */
[----:B------:R-:W3:Y:S01]  /*29d0*/  SHFL.BFLY PT, R5, R2, 0x2, 0x1f ;  /* 0x0c401f0002057f89 */ /* 0x000ee200000e0000 */
[----:B0-----:R-:W-:-:S04]  /*29e0*/  FADD R9, R12, R15 ;  /* 0x0000000f0c097221 */ /* 0x001fc80000000000 */
[C---:B------:R-:W-:Y:S01]  /*29f0*/  FMUL R10, R9.reuse, 0.25 ;  /* 0x3e800000090a7820 */ /* 0x040fe20000400000 */
[----:B------:R-:W-:Y:S01]  /*2a00*/  FSETP.GEU.AND P1, PT, |R9|, 1.175494350822287508e-38, PT ;  /* 0x008000000900780b */ /* 0x000fe20003f2e200 */
[----:B-1----:R-:W-:-:S05]  /*2a10*/  FMUL R8, R8, R11 ;  /* 0x0000000b08087220 */ /* 0x002fca0000400000 */
[----:B------:R-:W-:Y:S02]  /*2a20*/  FSEL R8, R8, RZ, P0 ;  /* 0x000000ff08087208 */ /* 0x000fe40000000000 */
[----:B------:R-:W-:Y:S01]  /*2a30*/  FSETP.GT.AND P0, PT, |R9|, 8.50705917302346158658e+37, PT ;  /* 0x7e8000000900780b */ /* 0x000fe20003f04200 */
[----:B--2---:R-:W-:-:S03]  /*2a40*/  FADD R6, -R3, R6 ;  /* 0x0000000603067221 */ /* 0x004fc60000000100 */
[----:B------:R-:W-:Y:S01]  /*2a50*/  FSEL R10, R10, R9, P0 ;  /* 0x000000090a0a7208 */ /* 0x000fe20000000000 */
[C---:B------:R-:W-:Y:S01]  /*2a60*/  FMUL R7, R6.reuse, R6 ;  /* 0x0000000606077220 */ /* 0x040fe20000400000 */
[----:B------:R-:W-:Y:S01]  /*2a70*/  FFMA R3, R6, R8, R3 ;  /* 0x0000000806037223 */ /* 0x000fe20000000003 */
[----:B---3--:R-:W-:Y:S02]  /*2a80*/  FADD R5, R2, R5 ;  /* 0x0000000502057221 */ /* 0x008fe40000000000 */
[----:B------:R-:W-:Y:S01]  /*2a90*/  @!P1 FMUL R10, R10, 16777216 ;  /* 0x4b8000000a0a9820 */ /* 0x000fe20000400000 */
[----:B------:R-:W-:-:S03]  /*2aa0*/  FMUL R7, R4, R7 ;  /* 0x0000000704077220 */ /* 0x000fc60000400000 */
[----:B------:R-:W-:Y:S01]  /*2ab0*/  @P0 FMUL R15, R15, 0.25 ;  /* 0x3e8000000f0f0820 */ /* 0x000fe20000400000 */
[----:B------:R-:W0:Y:S01]  /*2ac0*/  SHFL.BFLY PT, R2, R3, 0x1, 0x1f ;  /* 0x0c201f0003027f89 */ /* 0x000e2200000e0000 */
[----:B------:R-:W-:Y:S01]  /*2ad0*/  LOP3.LUT P0, RZ, R17, 0x7, RZ, 0xc0, !PT ;  /* 0x0000000711ff7812 */ /* 0x000fe2000780c0ff */
[----:B------:R-:W-:Y:S01]  /*2ae0*/  FFMA R5, R8, R7, R5 ;  /* 0x0000000708057223 */ /* 0x000fe20000000005 */
[----:B------:R-:W1:Y:S01]  /*2af0*/  MUFU.RCP R10, R10 ;  /* 0x0000000a000a7308 */ /* 0x000e620000001000 */
[----:B------:R-:W-:Y:S01]  /*2b00*/  @!P1 FMUL R15, R15, 16777216 ;  /* 0x4b8000000f0f9820 */ /* 0x000fe20000400000 */
[----:B------:R-:W-:Y:S02]  /*2b10*/  FSETP.NEU.AND P1, PT, R9, RZ, PT ;  /* 0x000000ff0900720b */ /* 0x000fe40003f2d000 */
[----:B------:R-:W2:Y:S01]  /*2b20*/  SHFL.BFLY PT, R4, R5, 0x1, 0x1f ;  /* 0x0c201f0005047f89 */ /* 0x000ea200000e0000 */
[----:B------:R-:W-:Y:S01]  /*2b30*/  ISETP.LT.AND P0, PT, R17, 0x8, !P0 ;  /* 0x000000081100780c */ /* 0x000fe20004701270 */
[----:B-1----:R-:W-:-:S12]  /*2b40*/  FMUL R15, R10, R15 ;  /* 0x0000000f0a0f7220 */ /* 0x002fd80000400000 */
[----:B------:R-:W-:Y:S01]  /*2b50*/  @P0 STS [R17.X4+0x40], R9 ;  /* 0x0000400911000388 */ /* 0x000fe20000004800 */
[----:B0-----:R-:W-:Y:S01]  /*2b60*/  FADD R2, -R3, R2 ;  /* 0x0000000203027221 */ /* 0x001fe20000000100 */
[----:B------:R-:W-:-:S03]  /*2b70*/  FSEL R15, R15, RZ, P1 ;  /* 0x000000ff0f0f7208 */ /* 0x000fc60000800000 */
[C---:B------:R-:W-:Y:S02]  /*2b80*/  FMUL R7, R2.reuse, R2 ;  /* 0x0000000202077220 */ /* 0x040fe40000400000 */
[----:B------:R-:W-:Y:S01]  /*2b90*/  FFMA R2, R2, R15, R3 ;  /* 0x0000000f02027223 */ /* 0x000fe20000000003 */
[----:B--2---:R-:W-:Y:S01]  /*2ba0*/  FADD R4, R5, R4 ;  /* 0x0000000405047221 */ /* 0x004fe20000000000 */
[----:B------:R-:W-:-:S03]  /*2bb0*/  FMUL R7, R12, R7 ;  /* 0x000000070c077220 */ /* 0x000fc60000400000 */
[----:B------:R-:W-:Y:S01]  /*2bc0*/  @P0 STS [R17.X4], R2 ;  /* 0x0000000211000388 */ /* 0x000fe20000004800 */
[----:B------:R-:W-:-:S05]  /*2bd0*/  FFMA R4, R15, R7, R4 ;  /* 0x000000070f047223 */ /* 0x000fca0000000004 */
[----:B------:R-:W-:Y:S04]  /*2be0*/  @P0 STS [R17.X4+0x20], R4 ;  /* 0x0000200411000388 */ /* 0x000fe80000004800 */
[----:B------:R-:W-:Y:S06]  /*2bf0*/  BAR.SYNC 0x0 ;  /* 0x0000000000007b1d */ /* 0x000fec0000000000 */
[----:B------:R-:W0:Y:S01]  /*2c00*/  LDS R3, [RZ] ;  /* 0x00000000ff037984 */ /* 0x000e220000000800 */
[----:B------:R-:W-:-:S02]  /*2c10*/  PLOP3.LUT P0, PT, PT, PT, UP0, 0x40, 0x0 ;  /* 0x000000000000781c */ /* 0x000fc40003f0e808 */
[----:B------:R-:W-:Y:S01]  /*2c20*/  MOV R2, UR4 ;  /* 0x0000000400027c02 */ /* 0x000fe20008000f00 */
[----:B------:R-:W1:Y:S04]  /*2c30*/  LDS R5, [0x20] ;  /* 0x00002000ff057984 */ /* 0x000e680000000800 */
[----:B------:R-:W-:Y:S06]  /*2c40*/  BAR.SYNC 0x0 ;  /* 0x0000000000007b1d */ /* 0x000fec0000000000 */
[----:B------:R-:W-:Y:S01]  /*2c50*/  ISETP.EQ.AND P0, PT, R0, RZ, P0 ;  /* 0x000000ff0000720c */ /* 0x000fe20000702270 */
[----:B0-----:R-:W-:Y:S04]  /*2c60*/  STS [RZ], R3 ;  /* 0x00000003ff007388 */ /* 0x001fe80000000800 */
[----:B------:R-:W-:Y:S06]  /*2c70*/  BAR.SYNC 0x0 ;  /* 0x0000000000007b1d */ /* 0x000fec0000000000 */
[----:B------:R-:W0:Y:S01]  /*2c80*/  LDS R7, [RZ] ;  /* 0x00000000ff077984 */ /* 0x000e220000000800 */
[----:B------:R-:W-:-:S03]  /*2c90*/  IMAD.U32 R3, RZ, RZ, UR5 ;  /* 0x00000005ff037e24 */ /* 0x000fc6000f8e00ff */
[----:B------:R-:W-:Y:S06]  /*2ca0*/  BAR.SYNC 0x0 ;  /* 0x0000000000007b1d */ /* 0x000fec0000000000 */
[----:B-1----:R-:W-:Y:S04]  /*2cb0*/  STS [RZ], R5 ;  /* 0x00000005ff007388 */ /* 0x002fe80000000800 */
[----:B------:R-:W-:Y:S06]  /*2cc0*/  BAR.SYNC 0x0 ;  /* 0x0000000000007b1d */ /* 0x000fec0000000000 */
[----:B0-----:R0:W-:Y:S01]  /*2cd0*/  @P0 STG.E [R2.64], R7 ;  /* 0x0000000702000986 */ /* 0x0011e2000c10190a */
[----:B------:R-:W-:Y:S05]  /*2ce0*/  @!P0 EXIT ;  /* 0x000000000000894d */ /* 0x000fea0003800000 */
[----:B------:R-:W1:Y:S01]  /*2cf0*/  LDS R5, [RZ] ;  /* 0x00000000ff057984 */ /* 0x000e620000000800 */
[----:B0-----:R-:W-:-:S02]  /*2d00*/  MOV R2, UR6 ;  /* 0x0000000600027c02 */ /* 0x001fc40008000f00 */
[----:B------:R-:W-:-:S05]  /*2d10*/  MOV R3, UR7 ;  /* 0x0000000700037c02 */ /* 0x000fca0008000f00 */
[----:B-1----:R-:W-:Y:S01]  /*2d20*/  STG.E [R2.64], R5 ;  /* 0x0000000502007986 */ /* 0x002fe2000c10190a */
[----:B------:R-:W-:Y:S05]  /*2d30*/  EXIT ;  /* 0x000000000000794d */ /* 0x000fea0003800000 */
.L_x_4:
[----:B------:R-:W-:-:S00]  /*2d40*/  BRA `(.L_x_4) ;  /* 0xfffffff000007947 */ /* 0x000fc0000383ffff */
[----:B------:R-:W-:-:S00]  /*2d50*/  NOP ;  /* 0x0000000000007918 */ /* 0x000fc00000000000 */
        /* <DEDUP_REMOVED lines=10> */
.L_x_5:


//--------------------- .nv.shared.triton__0d1d2d345de6 --------------------------
	.section	.nv.shared.triton__0d1d2d345de6,"aw",@nobits
	.align	16
